	.target	sm_100a

	.elftype	@"ET_EXEC"


//--------------------- .note.nv.tkinfo           --------------------------
	.section	.note.nv.tkinfo,"",@"SHT_NOTE"
	.sectionflags	@"SHF_NOTE_NV_TKINFO"
	.tkinfo
        /*0018*/ 	.word	0x00000002
        /*0030*/ 	.string	""
        /*0030*/ 	.string	"ptxas"
        /*0030*/ 	.string	"Cuda compilation tools, release 13.0, V13.0.88"
        /*0030*/ 	.string	"Build cuda_13.0.r13.0/compiler.36424714_0"
        /*0030*/ 	.string	"-arch sm_100a -m 64 "



//--------------------- .note.nv.cuinfo           --------------------------
	.section	.note.nv.cuinfo,"",@"SHT_NOTE"
	.sectionflags	@"SHF_NOTE_NV_CUINFO"
        /*0018*/ 	.short	0x0002
        /*001a*/ 	.short	0x0064
        /*001c*/ 	.short	0x0082
	.zero		2


//--------------------- .nv.info                  --------------------------
	.section	.nv.info,"",@"SHT_CUDA_INFO"
	.align	4


	//----- nvinfo : EIATTR_REGCOUNT
	.align		4
        /*0000*/ 	.byte	0x04, 0x2f
        /*0002*/ 	.short	(.L_19 - .L_18)
	.align		4
.L_18:
        /*0004*/ 	.word	index@(_ZN7cutlass13device_kernelINS_4gemm6kernel13GemmUniversalIN4cute5tupleIJiiiiEEENS1_10collective13CollectiveMmaINS1_35MainloopSm100TmaUmmaWarpSpecializedILi12ELi2ELi4ENS5_IJNS4_1CILi1EEESB_SB_EEEEENS5_IJNSA_ILi128EEESE_NSA_ILi32EEEEEENS_10bfloat16_tENS5_IJlSB_lEEESH_SI_NS4_8TiledMMAINS4_8MMA_AtomIJNS4_20SM100_MMA_F16BF16_SSISH_SH_fLi128ELi128ELNS4_4UMMA5MajorE0ELSN_0ELNSM_7ScaleInE0ELSO_0EEEEEENS4_6LayoutISC_NS5_IJNSA_ILi0EEESS_SS_EEEEENS5_IJNS4_10UnderscoreESV_SV_EEEEENS4_13SM90_TMA_LOADENS4_14ComposedLayoutINS4_7SwizzleILi2ELi4ELi3EEENS4_18smem_ptr_flag_bitsILi16EEENSR_INS5_IJNSA_ILi8EEESF_EEENS5_IJSF_SB_EEEEEEEvNS4_8identityESY_S18_vS19_EENS_8epilogue10collective18CollectiveEpilogueINS1B_23Sm100TmaWarpSpecializedILi4ELi2ELi32ELb1ELb0EEEJSG_NS5_IJNSR_ISE_SB_EENSR_ISF_SB_EEEEESH_SI_SH_SI_NS1B_6fusion15FusionCallbacksIS1F_NS1J_17LinearCombinationISH_fSH_fLNS_15FloatRoundStyleE2EEESG_S1I_JEEENS4_5SM1004TMEM4LOAD26SM100_TMEM_LOAD_32dp32b32xESY_S18_NS4_39AutoVectorizingCopyWithAssumedAlignmentILi128EEENS4_14SM90_TMA_STOREES18_S1U_S1U_EEEvvEEEEvNT_6ParamsE)
        /*0008*/ 	.word	0x0000006e


	//----- nvinfo : EIATTR_FRAME_SIZE
	.align		4
.L_19:
        /*000c*/ 	.byte	0x04, 0x11
        /*000e*/ 	.short	(.L_21 - .L_20)
	.align		4
.L_20:
        /*0010*/ 	.word	index@($__internal_2_$__cuda_sm10x_tcgen05_guardrail_trap_unallocated_columns_being_dealloced)
        /*0014*/ 	.word	0x00000000


	//----- nvinfo : EIATTR_FRAME_SIZE
	.align		4
.L_21:
        /*0018*/ 	.byte	0x04, 0x11
        /*001a*/ 	.short	(.L_23 - .L_22)
	.align		4
.L_22:
        /*001c*/ 	.word	index@($__internal_1_$__cuda_sm10x_tcgen05_guardrail_trap_phase_invalid_during_alloc)
        /*0020*/ 	.word	0x00000000


	//----- nvinfo : EIATTR_FRAME_SIZE
	.align		4
.L_23:
        /*0024*/ 	.byte	0x04, 0x11
        /*0026*/ 	.short	(.L_25 - .L_24)
	.align		4
.L_24:
        /*0028*/ 	.word	index@($__internal_0_$__cuda_sm10x_tcgen05_guardrail_trap_col_being_dealloced_not_returned_by_alloc)
        /*002c*/ 	.word	0x00000000


	//----- nvinfo : EIATTR_FRAME_SIZE
	.align		4
.L_25:
        /*0030*/ 	.byte	0x04, 0x11
        /*0032*/ 	.short	(.L_27 - .L_26)
	.align		4
.L_26:
        /*0034*/ 	.word	index@(_ZN7cutlass13device_kernelINS_4gemm6kernel13GemmUniversalIN4cute5tupleIJiiiiEEENS1_10collective13CollectiveMmaINS1_35MainloopSm100TmaUmmaWarpSpecializedILi12ELi2ELi4ENS5_IJNS4_1CILi1EEESB_SB_EEEEENS5_IJNSA_ILi128EEESE_NSA_ILi32EEEEEENS_10bfloat16_tENS5_IJlSB_lEEESH_SI_NS4_8TiledMMAINS4_8MMA_AtomIJNS4_20SM100_MMA_F16BF16_SSISH_SH_fLi128ELi128ELNS4_4UMMA5MajorE0ELSN_0ELNSM_7ScaleInE0ELSO_0EEEEEENS4_6LayoutISC_NS5_IJNSA_ILi0EEESS_SS_EEEEENS5_IJNS4_10UnderscoreESV_SV_EEEEENS4_13SM90_TMA_LOADENS4_14ComposedLayoutINS4_7SwizzleILi2ELi4ELi3EEENS4_18smem_ptr_flag_bitsILi16EEENSR_INS5_IJNSA_ILi8EEESF_EEENS5_IJSF_SB_EEEEEEEvNS4_8identityESY_S18_vS19_EENS_8epilogue10collective18CollectiveEpilogueINS1B_23Sm100TmaWarpSpecializedILi4ELi2ELi32ELb1ELb0EEEJSG_NS5_IJNSR_ISE_SB_EENSR_ISF_SB_EEEEESH_SI_SH_SI_NS1B_6fusion15FusionCallbacksIS1F_NS1J_17LinearCombinationISH_fSH_fLNS_15FloatRoundStyleE2EEESG_S1I_JEEENS4_5SM1004TMEM4LOAD26SM100_TMEM_LOAD_32dp32b32xESY_S18_NS4_39AutoVectorizingCopyWithAssumedAlignmentILi128EEENS4_14SM90_TMA_STOREES18_S1U_S1U_EEEvvEEEEvNT_6ParamsE)
        /*0038*/ 	.word	0x00000000


	//----- nvinfo : EIATTR_MIN_STACK_SIZE
	.align		4
.L_27:
        /*003c*/ 	.byte	0x04, 0x12
        /*003e*/ 	.short	(.L_29 - .L_28)
	.align		4
.L_28:
        /*0040*/ 	.word	index@(_ZN7cutlass13device_kernelINS_4gemm6kernel13GemmUniversalIN4cute5tupleIJiiiiEEENS1_10collective13CollectiveMmaINS1_35MainloopSm100TmaUmmaWarpSpecializedILi12ELi2ELi4ENS5_IJNS4_1CILi1EEESB_SB_EEEEENS5_IJNSA_ILi128EEESE_NSA_ILi32EEEEEENS_10bfloat16_tENS5_IJlSB_lEEESH_SI_NS4_8TiledMMAINS4_8MMA_AtomIJNS4_20SM100_MMA_F16BF16_SSISH_SH_fLi128ELi128ELNS4_4UMMA5MajorE0ELSN_0ELNSM_7ScaleInE0ELSO_0EEEEEENS4_6LayoutISC_NS5_IJNSA_ILi0EEESS_SS_EEEEENS5_IJNS4_10UnderscoreESV_SV_EEEEENS4_13SM90_TMA_LOADENS4_14ComposedLayoutINS4_7SwizzleILi2ELi4ELi3EEENS4_18smem_ptr_flag_bitsILi16EEENSR_INS5_IJNSA_ILi8EEESF_EEENS5_IJSF_SB_EEEEEEEvNS4_8identityESY_S18_vS19_EENS_8epilogue10collective18CollectiveEpilogueINS1B_23Sm100TmaWarpSpecializedILi4ELi2ELi32ELb1ELb0EEEJSG_NS5_IJNSR_ISE_SB_EENSR_ISF_SB_EEEEESH_SI_SH_SI_NS1B_6fusion15FusionCallbacksIS1F_NS1J_17LinearCombinationISH_fSH_fLNS_15FloatRoundStyleE2EEESG_S1I_JEEENS4_5SM1004TMEM4LOAD26SM100_TMEM_LOAD_32dp32b32xESY_S18_NS4_39AutoVectorizingCopyWithAssumedAlignmentILi128EEENS4_14SM90_TMA_STOREES18_S1U_S1U_EEEvvEEEEvNT_6ParamsE)
        /*0044*/ 	.word	0x00000000
.L_29:


//--------------------- .nv.compat                --------------------------
	.section	.nv.compat,"",@"SHT_CUDA_COMPAT_INFO"
	.align	4
        /*0000*/ 	.byte	0x02, 0x09, 0x01, 0x00, 0x02, 0x02, 0x02, 0x00, 0x02, 0x05, 0x05, 0x00, 0x03, 0x07, 0x01, 0x01
        /*0010*/ 	.byte	0x02, 0x03, 0x01, 0x00, 0x02, 0x06, 0x01, 0x00, 0x04, 0x0b, 0x08, 0x00, 0x09, 0x00, 0x00, 0x00
        /*0020*/ 	.byte	0x00, 0x00, 0x00, 0x00


//--------------------- .nv.info._ZN7cutlass13device_kernelINS_4gemm6kernel13GemmUniversalIN4cute5tupleIJiiiiEEENS1_10collective13CollectiveMmaINS1_35MainloopSm100TmaUmmaWarpSpecializedILi12ELi2ELi4ENS5_IJNS4_1CILi1EEESB_SB_EEEEENS5_IJNSA_ILi128EEESE_NSA_ILi32EEEEEENS_10bfloat16_tENS5_IJlSB_lEEESH_SI_NS4_8TiledMMAINS4_8MMA_AtomIJNS4_20SM100_MMA_F16BF16_SSISH_SH_fLi128ELi128ELNS4_4UMMA5MajorE0ELSN_0ELNSM_7ScaleInE0ELSO_0EEEEEENS4_6LayoutISC_NS5_IJNSA_ILi0EEESS_SS_EEEEENS5_IJNS4_10UnderscoreESV_SV_EEEEENS4_13SM90_TMA_LOADENS4_14ComposedLayoutINS4_7SwizzleILi2ELi4ELi3EEENS4_18smem_ptr_flag_bitsILi16EEENSR_INS5_IJNSA_ILi8EEESF_EEENS5_IJSF_SB_EEEEEEEvNS4_8identityESY_S18_vS19_EENS_8epilogue10collective18CollectiveEpilogueINS1B_23Sm100TmaWarpSpecializedILi4ELi2ELi32ELb1ELb0EEEJSG_NS5_IJNSR_ISE_SB_EENSR_ISF_SB_EEEEESH_SI_SH_SI_NS1B_6fusion15FusionCallbacksIS1F_NS1J_17LinearCombinationISH_fSH_fLNS_15FloatRoundStyleE2EEESG_S1I_JEEENS4_5SM1004TMEM4LOAD26SM100_TMEM_LOAD_32dp32b32xESY_S18_NS4_39AutoVectorizingCopyWithAssumedAlignmentILi128EEENS4_14SM90_TMA_STOREES18_S1U_S1U_EEEvvEEEEvNT_6ParamsE --------------------------
	.section	.nv.info._ZN7cutlass13device_kernelINS_4gemm6kernel13GemmUniversalIN4cute5tupleIJiiiiEEENS1_10collective13CollectiveMmaINS1_35MainloopSm100TmaUmmaWarpSpecializedILi12ELi2ELi4ENS5_IJNS4_1CILi1EEESB_SB_EEEEENS5_IJNSA_ILi128EEESE_NSA_ILi32EEEEEENS_10bfloat16_tENS5_IJlSB_lEEESH_SI_NS4_8TiledMMAINS4_8MMA_AtomIJNS4_20SM100_MMA_F16BF16_SSISH_SH_fLi128ELi128ELNS4_4UMMA5MajorE0ELSN_0ELNSM_7ScaleInE0ELSO_0EEEEEENS4_6LayoutISC_NS5_IJNSA_ILi0EEESS_SS_EEEEENS5_IJNS4_10UnderscoreESV_SV_EEEEENS4_13SM90_TMA_LOADENS4_14ComposedLayoutINS4_7SwizzleILi2ELi4ELi3EEENS4_18smem_ptr_flag_bitsILi16EEENSR_INS5_IJNSA_ILi8EEESF_EEENS5_IJSF_SB_EEEEEEEvNS4_8identityESY_S18_vS19_EENS_8epilogue10collective18CollectiveEpilogueINS1B_23Sm100TmaWarpSpecializedILi4ELi2ELi32ELb1ELb0EEEJSG_NS5_IJNSR_ISE_SB_EENSR_ISF_SB_EEEEESH_SI_SH_SI_NS1B_6fusion15FusionCallbacksIS1F_NS1J_17LinearCombinationISH_fSH_fLNS_15FloatRoundStyleE2EEESG_S1I_JEEENS4_5SM1004TMEM4LOAD26SM100_TMEM_LOAD_32dp32b32xESY_S18_NS4_39AutoVectorizingCopyWithAssumedAlignmentILi128EEENS4_14SM90_TMA_STOREES18_S1U_S1U_EEEvvEEEEvNT_6ParamsE,"",@"SHT_CUDA_INFO"
	.sectionflags	@""
	.align	4


	//----- nvinfo : EIATTR_CUDA_API_VERSION
	.align		4
        /*0000*/ 	.byte	0x04, 0x37
        /*0002*/ 	.short	(.L_31 - .L_30)
.L_30:
        /*0004*/ 	.word	0x00000082


	//----- nvinfo : EIATTR_KPARAM_INFO
	.align		4
.L_31:
        /*0008*/ 	.byte	0x04, 0x17
        /*000a*/ 	.short	(.L_33 - .L_32)
.L_32:
        /*000c*/ 	.word	0x00000000
        /*0010*/ 	.short	0x0000
        /*0012*/ 	.short	0x0000
        /*0014*/ 	.byte	0x00, 0xf0, 0x01, 0x20


	//----- nvinfo : EIATTR_AT_ENTRY_FRAGMENTS
	.align		4
.L_33:
        /*0018*/ 	.byte	0x04, 0x4f
        /*001a*/ 	.short	(.L_35 - .L_34)


	//   ....[0]....
.L_34:
        /*001c*/ 	.word	0x00000006


	//----- nvinfo : EIATTR_RESERVED_SMEM_USED
	.align		4
.L_35:
        /*0020*/ 	.byte	0x01, 0x41
	.zero		2


	//----- nvinfo : EIATTR_SPARSE_MMA_MASK
	.align		4
        /*0024*/ 	.byte	0x03, 0x50
        /*0026*/ 	.short	0x0000


	//----- nvinfo : EIATTR_TCGEN05_1CTA_USED
	.align		4
        /*0028*/ 	.byte	0x01, 0x51
	.zero		2


	//----- nvinfo : EIATTR_MAXREG_COUNT
	.align		4
        /*002c*/ 	.byte	0x03, 0x1b
        /*002e*/ 	.short	0x00ff


	//----- nvinfo : EIATTR_NUM_BARRIERS
	.align		4
        /*0030*/ 	.byte	0x02, 0x4c
        /*0032*/ 	.byte	0x07
	.zero		1


	//----- nvinfo : EIATTR_EXTERNS
	.align		4
        /*0034*/ 	.byte	0x04, 0x0f
        /*0036*/ 	.short	(.L_37 - .L_36)


	//   ....[0]....
	.align		4
.L_36:
        /*0038*/ 	.word	index@(__assertfail)


	//----- nvinfo : EIATTR_MERCURY_ISA_VERSION
	.align		4
.L_37:
        /*003c*/ 	.byte	0x03, 0x5f
        /*003e*/ 	.short	0x0101


	//----- nvinfo : EIATTR_INT_WARP_WIDE_INSTR_OFFSETS
	.align		4
        /*0040*/ 	.byte	0x04, 0x31
        /*0042*/ 	.short	(.L_39 - .L_38)


	//   ....[0]....
.L_38:
        /*0044*/ 	.word	0x00001ef0


	//   ....[1]....
        /*0048*/ 	.word	0x00003cd0


	//   ....[2]....
        /*004c*/ 	.word	0x00003d00


	//   ....[3]....
        /*0050*/ 	.word	0x00003d50


	//   ....[4]....
        /*0054*/ 	.word	0x00004670


	//   ....[5]....
        /*0058*/ 	.word	0x000046d0


	//   ....[6]....
        /*005c*/ 	.word	0x000047b0


	//   ....[7]....
        /*0060*/ 	.word	0x00004820


	//   ....[8]....
        /*0064*/ 	.word	0x00004930


	//   ....[9]....
        /*0068*/ 	.word	0x000049c0


	//   ....[10]....
        /*006c*/ 	.word	0x00004b90


	//   ....[11]....
        /*0070*/ 	.word	0x00004cf0


	//----- nvinfo : EIATTR_COOP_GROUP_MASK_REGIDS
	.align		4
.L_39:
        /*0074*/ 	.byte	0x04, 0x29
        /*0076*/ 	.short	(.L_41 - .L_40)


	//   ....[0]....
.L_40:
        /*0078*/ 	.word	0xffffffff


	//   ....[1]....
        /*007c*/ 	.word	0xffffffff


	//   ....[2]....
        /*0080*/ 	.word	0xffffffff


	//   ....[3]....
        /*0084*/ 	.word	0xffffffff


	//   ....[4]....
        /*0088*/ 	.word	0xffffffff


	//   ....[5]....
        /*008c*/ 	.word	0xffffffff


	//   ....[6]....
        /*0090*/ 	.word	0xffffffff


	//   ....[7]....
        /*0094*/ 	.word	0xffffffff


	//   ....[8]....
        /*0098*/ 	.word	0xffffffff


	//   ....[9]....
        /*009c*/ 	.word	0xffffffff


	//   ....[10]....
        /*00a0*/ 	.word	0xffffffff


	//   ....[11]....
        /*00a4*/ 	.word	0xffffffff


	//   ....[12]....
        /*00a8*/ 	.word	0xffffffff


	//----- nvinfo : EIATTR_COOP_GROUP_INSTR_OFFSETS
	.align		4
.L_41:
        /*00ac*/ 	.byte	0x04, 0x28
        /*00ae*/ 	.short	(.L_43 - .L_42)


	//   ....[0]....
.L_42:
        /*00b0*/ 	.word	0x00000090


	//   ....[1]....
        /*00b4*/ 	.word	0x000004d0


	//   ....[2]....
        /*00b8*/ 	.word	0x00000770


	//   ....[3]....
        /*00bc*/ 	.word	0x00000910


	//   ....[4]....
        /*00c0*/ 	.word	0x00000a10


	//   ....[5]....
        /*00c4*/ 	.word	0x00000b80


	//   ....[6]....
        /*00c8*/ 	.word	0x00000d20


	//   ....[7]....
        /*00cc*/ 	.word	0x00001dd0


	//   ....[8]....
        /*00d0*/ 	.word	0x00003030


	//   ....[9]....
        /*00d4*/ 	.word	0x00003240


	//   ....[10]....
        /*00d8*/ 	.word	0x00003270


	//   ....[11]....
        /*00dc*/ 	.word	0x00003bc0


	//   ....[12]....
        /*00e0*/ 	.word	0x00003df0


	//----- nvinfo : EIATTR_VRC_CTA_INIT_COUNT
	.align		4
.L_43:
        /*00e4*/ 	.byte	0x02, 0x4a
        /*00e6*/ 	.byte	0x80
	.zero		1


	//----- nvinfo : EIATTR_SYSCALL_OFFSETS
	.align		4
        /*00e8*/ 	.byte	0x04, 0x46
        /*00ea*/ 	.short	(.L_45 - .L_44)


	//   ....[0]....
.L_44:
        /*00ec*/ 	.word	0x00005770


	//   ....[1]....
        /*00f0*/ 	.word	0x00005860


	//   ....[2]....
        /*00f4*/ 	.word	0x00005fd0


	//   ....[3]....
        /*00f8*/ 	.word	0x00006c50


	//   ....[4]....
        /*00fc*/ 	.word	0x000078a0


	//   ....[5]....
        /*0100*/ 	.word	0x000084f0


	//----- nvinfo : EIATTR_MBARRIER_INSTR_OFFSETS
	.align		4
.L_45:
        /*0104*/ 	.byte	0x04, 0x39
        /*0106*/ 	.short	(.L_47 - .L_46)


	//   ....[0]....
.L_46:
        /*0108*/ 	.word	0x000005d0
        /*010c*/ 	.word	0x000000ff
        /*0110*/ 	.word	0x00000000
        /*0114*/ 	.short	0x0100
        /*0116*/ 	.byte	0x05
	.zero		1


	//   ....[1]....
        /*0118*/ 	.word	0x000005e0
        /*011c*/ 	.word	0x000000ff
        /*0120*/ 	.word	0x00000060
        /*0124*/ 	.short	0x0100
        /*0126*/ 	.byte	0x05
	.zero		1


	//   ....[2]....
        /*0128*/ 	.word	0x000005f0
        /*012c*/ 	.word	0x000000ff
        /*0130*/ 	.word	0x00000008
        /*0134*/ 	.short	0x0100
        /*0136*/ 	.byte	0x05
	.zero		1


	//   ....[3]....
        /*0138*/ 	.word	0x00000600
        /*013c*/ 	.word	0x000000ff
        /*0140*/ 	.word	0x00000068
        /*0144*/ 	.short	0x0100
        /*0146*/ 	.byte	0x05
	.zero		1


	//   ....[4]....
        /*0148*/ 	.word	0x00000610
        /*014c*/ 	.word	0x000000ff
        /*0150*/ 	.word	0x00000010
        /*0154*/ 	.short	0x0100
        /*0156*/ 	.byte	0x05
	.zero		1


	//   ....[5]....
        /*0158*/ 	.word	0x00000620
        /*015c*/ 	.word	0x000000ff
        /*0160*/ 	.word	0x00000070
        /*0164*/ 	.short	0x0100
        /*0166*/ 	.byte	0x05
	.zero		1


	//   ....[6]....
        /*0168*/ 	.word	0x00000630
        /*016c*/ 	.word	0x000000ff
        /*0170*/ 	.word	0x00000018
        /*0174*/ 	.short	0x0100
        /*0176*/ 	.byte	0x05
	.zero		1


	//   ....[7]....
        /*0178*/ 	.word	0x00000640
        /*017c*/ 	.word	0x000000ff
        /*0180*/ 	.word	0x00000078
        /*0184*/ 	.short	0x0100
        /*0186*/ 	.byte	0x05
	.zero		1


	//   ....[8]....
        /*0188*/ 	.word	0x00000650
        /*018c*/ 	.word	0x000000ff
        /*0190*/ 	.word	0x00000020
        /*0194*/ 	.short	0x0100
        /*0196*/ 	.byte	0x05
	.zero		1


	//   ....[9]....
        /*0198*/ 	.word	0x00000660
        /*019c*/ 	.word	0x000000ff
        /*01a0*/ 	.word	0x00000080
        /*01a4*/ 	.short	0x0100
        /*01a6*/ 	.byte	0x05
	.zero		1


	//   ....[10]....
        /*01a8*/ 	.word	0x00000670
        /*01ac*/ 	.word	0x000000ff
        /*01b0*/ 	.word	0x00000028
        /*01b4*/ 	.short	0x0100
        /*01b6*/ 	.byte	0x05
	.zero		1


	//   ....[11]....
        /*01b8*/ 	.word	0x00000680
        /*01bc*/ 	.word	0x000000ff
        /*01c0*/ 	.word	0x00000088
        /*01c4*/ 	.short	0x0100
        /*01c6*/ 	.byte	0x05
	.zero		1


	//   ....[12]....
        /*01c8*/ 	.word	0x00000690
        /*01cc*/ 	.word	0x000000ff
        /*01d0*/ 	.word	0x00000030
        /*01d4*/ 	.short	0x0100
        /*01d6*/ 	.byte	0x05
	.zero		1


	//   ....[13]....
        /*01d8*/ 	.word	0x000006a0
        /*01dc*/ 	.word	0x000000ff
        /*01e0*/ 	.word	0x00000090
        /*01e4*/ 	.short	0x0100
        /*01e6*/ 	.byte	0x05
	.zero		1


	//   ....[14]....
        /*01e8*/ 	.word	0x000006b0
        /*01ec*/ 	.word	0x000000ff
        /*01f0*/ 	.word	0x00000038
        /*01f4*/ 	.short	0x0100
        /*01f6*/ 	.byte	0x05
	.zero		1


	//   ....[15]....
        /*01f8*/ 	.word	0x000006c0
        /*01fc*/ 	.word	0x000000ff
        /*0200*/ 	.word	0x00000098
        /*0204*/ 	.short	0x0100
        /*0206*/ 	.byte	0x05
	.zero		1


	//   ....[16]....
        /*0208*/ 	.word	0x000006d0
        /*020c*/ 	.word	0x000000ff
        /*0210*/ 	.word	0x00000040
        /*0214*/ 	.short	0x0100
        /*0216*/ 	.byte	0x05
	.zero		1


	//   ....[17]....
        /*0218*/ 	.word	0x000006e0
        /*021c*/ 	.word	0x000000ff
        /*0220*/ 	.word	0x000000a0
        /*0224*/ 	.short	0x0100
        /*0226*/ 	.byte	0x05
	.zero		1


	//   ....[18]....
        /*0228*/ 	.word	0x000006f0
        /*022c*/ 	.word	0x000000ff
        /*0230*/ 	.word	0x00000048
        /*0234*/ 	.short	0x0100
        /*0236*/ 	.byte	0x05
	.zero		1


	//   ....[19]....
        /*0238*/ 	.word	0x00000700
        /*023c*/ 	.word	0x000000ff
        /*0240*/ 	.word	0x000000a8
        /*0244*/ 	.short	0x0100
        /*0246*/ 	.byte	0x05
	.zero		1


	//   ....[20]....
        /*0248*/ 	.word	0x00000710
        /*024c*/ 	.word	0x000000ff
        /*0250*/ 	.word	0x00000050
        /*0254*/ 	.short	0x0100
        /*0256*/ 	.byte	0x05
	.zero		1


	//   ....[21]....
        /*0258*/ 	.word	0x00000720
        /*025c*/ 	.word	0x000000ff
        /*0260*/ 	.word	0x000000b0
        /*0264*/ 	.short	0x0100
        /*0266*/ 	.byte	0x05
	.zero		1


	//   ....[22]....
        /*0268*/ 	.word	0x00000730
        /*026c*/ 	.word	0x000000ff
        /*0270*/ 	.word	0x00000058
        /*0274*/ 	.short	0x0100
        /*0276*/ 	.byte	0x05
	.zero		1


	//   ....[23]....
        /*0278*/ 	.word	0x00000740
        /*027c*/ 	.word	0x000000ff
        /*0280*/ 	.word	0x000000b8
        /*0284*/ 	.short	0x0100
        /*0286*/ 	.byte	0x05
	.zero		1


	//   ....[24]....
        /*0288*/ 	.word	0x00000880
        /*028c*/ 	.word	0x000000ff
        /*0290*/ 	.word	0x000000c0
        /*0294*/ 	.short	0x0100
        /*0296*/ 	.byte	0x07
	.zero		1


	//   ....[25]....
        /*0298*/ 	.word	0x00000890
        /*029c*/ 	.word	0x000000ff
        /*02a0*/ 	.word	0x000000e0
        /*02a4*/ 	.short	0x0100
        /*02a6*/ 	.byte	0x07
	.zero		1


	//   ....[26]....
        /*02a8*/ 	.word	0x000008a0
        /*02ac*/ 	.word	0x000000ff
        /*02b0*/ 	.word	0x000000c8
        /*02b4*/ 	.short	0x0100
        /*02b6*/ 	.byte	0x07
	.zero		1


	//   ....[27]....
        /*02b8*/ 	.word	0x000008b0
        /*02bc*/ 	.word	0x000000ff
        /*02c0*/ 	.word	0x000000e8
        /*02c4*/ 	.short	0x0100
        /*02c6*/ 	.byte	0x07
	.zero		1


	//   ....[28]....
        /*02c8*/ 	.word	0x000008c0
        /*02cc*/ 	.word	0x000000ff
        /*02d0*/ 	.word	0x000000d0
        /*02d4*/ 	.short	0x0100
        /*02d6*/ 	.byte	0x07
	.zero		1


	//   ....[29]....
        /*02d8*/ 	.word	0x000008d0
        /*02dc*/ 	.word	0x000000ff
        /*02e0*/ 	.word	0x000000f0
        /*02e4*/ 	.short	0x0100
        /*02e6*/ 	.byte	0x07
	.zero		1


	//   ....[30]....
        /*02e8*/ 	.word	0x000008e0
        /*02ec*/ 	.word	0x000000ff
        /*02f0*/ 	.word	0x000000d8
        /*02f4*/ 	.short	0x0100
        /*02f6*/ 	.byte	0x07
	.zero		1


	//   ....[31]....
        /*02f8*/ 	.word	0x000008f0
        /*02fc*/ 	.word	0x000000ff
        /*0300*/ 	.word	0x000000f8
        /*0304*/ 	.short	0x0100
        /*0306*/ 	.byte	0x07
	.zero		1


	//   ....[32]....
        /*0308*/ 	.word	0x000009e0
        /*030c*/ 	.word	0x000000ff
        /*0310*/ 	.word	0x00000100
        /*0314*/ 	.short	0x0100
        /*0316*/ 	.byte	0x05
	.zero		1


	//   ....[33]....
        /*0318*/ 	.word	0x000009f0
        /*031c*/ 	.word	0x000000ff
        /*0320*/ 	.word	0x00000108
        /*0324*/ 	.short	0x0100
        /*0326*/ 	.byte	0x05
	.zero		1


	//   ....[34]....
        /*0328*/ 	.word	0x00000b30
        /*032c*/ 	.word	0x000000ff
        /*0330*/ 	.word	0x00000110
        /*0334*/ 	.short	0x0100
        /*0336*/ 	.byte	0x05
	.zero		1


	//   ....[35]....
        /*0338*/ 	.word	0x00000b40
        /*033c*/ 	.word	0x000000ff
        /*0340*/ 	.word	0x00000120
        /*0344*/ 	.short	0x0100
        /*0346*/ 	.byte	0x05
	.zero		1


	//   ....[36]....
        /*0348*/ 	.word	0x00000b50
        /*034c*/ 	.word	0x000000ff
        /*0350*/ 	.word	0x00000118
        /*0354*/ 	.short	0x0100
        /*0356*/ 	.byte	0x05
	.zero		1


	//   ....[37]....
        /*0358*/ 	.word	0x00000b60
        /*035c*/ 	.word	0x000000ff
        /*0360*/ 	.word	0x00000128
        /*0364*/ 	.short	0x0100
        /*0366*/ 	.byte	0x05
	.zero		1


	//   ....[38]....
        /*0368*/ 	.word	0x00000c90
        /*036c*/ 	.word	0x000000ff
        /*0370*/ 	.word	0x00000130
        /*0374*/ 	.short	0x0100
        /*0376*/ 	.byte	0x07
	.zero		1


	//   ....[39]....
        /*0378*/ 	.word	0x00000ca0
        /*037c*/ 	.word	0x000000ff
        /*0380*/ 	.word	0x00000150
        /*0384*/ 	.short	0x0100
        /*0386*/ 	.byte	0x07
	.zero		1


	//   ....[40]....
        /*0388*/ 	.word	0x00000cb0
        /*038c*/ 	.word	0x000000ff
        /*0390*/ 	.word	0x00000138
        /*0394*/ 	.short	0x0100
        /*0396*/ 	.byte	0x07
	.zero		1


	//   ....[41]....
        /*0398*/ 	.word	0x00000cc0
        /*039c*/ 	.word	0x000000ff
        /*03a0*/ 	.word	0x00000158
        /*03a4*/ 	.short	0x0100
        /*03a6*/ 	.byte	0x07
	.zero		1


	//   ....[42]....
        /*03a8*/ 	.word	0x00000cd0
        /*03ac*/ 	.word	0x000000ff
        /*03b0*/ 	.word	0x00000140
        /*03b4*/ 	.short	0x0100
        /*03b6*/ 	.byte	0x07
	.zero		1


	//   ....[43]....
        /*03b8*/ 	.word	0x00000ce0
        /*03bc*/ 	.word	0x000000ff
        /*03c0*/ 	.word	0x00000160
        /*03c4*/ 	.short	0x0100
        /*03c6*/ 	.byte	0x07
	.zero		1


	//   ....[44]....
        /*03c8*/ 	.word	0x00000cf0
        /*03cc*/ 	.word	0x000000ff
        /*03d0*/ 	.word	0x00000148
        /*03d4*/ 	.short	0x0100
        /*03d6*/ 	.byte	0x07
	.zero		1


	//   ....[45]....
        /*03d8*/ 	.word	0x00000d00
        /*03dc*/ 	.word	0x000000ff
        /*03e0*/ 	.word	0x00000168
        /*03e4*/ 	.short	0x0100
        /*03e6*/ 	.byte	0x07
	.zero		1


	//   ....[46]....
        /*03e8*/ 	.word	0x00000df0
        /*03ec*/ 	.word	0x000000ff
        /*03f0*/ 	.word	0x00000170
        /*03f4*/ 	.short	0x0100
        /*03f6*/ 	.byte	0x05
	.zero		1


	//   ....[47]....
        /*03f8*/ 	.word	0x00000e00
        /*03fc*/ 	.word	0x000000ff
        /*0400*/ 	.word	0x00000180
        /*0404*/ 	.short	0x0100
        /*0406*/ 	.byte	0x05
	.zero		1


	//   ....[48]....
        /*0408*/ 	.word	0x00000e10
        /*040c*/ 	.word	0x000000ff
        /*0410*/ 	.word	0x00000178
        /*0414*/ 	.short	0x0100
        /*0416*/ 	.byte	0x05
	.zero		1


	//   ....[49]....
        /*0418*/ 	.word	0x00000e20
        /*041c*/ 	.word	0x000000ff
        /*0420*/ 	.word	0x00000188
        /*0424*/ 	.short	0x0100
        /*0426*/ 	.byte	0x05
	.zero		1


	//   ....[50]....
        /*0428*/ 	.word	0x000016f0
        /*042c*/ 	.word	0x00000002
        /*0430*/ 	.word	0x00000180
        /*0434*/ 	.short	0x010a
        /*0436*/ 	.byte	0xff
	.zero		1


	//   ....[51]....
        /*0438*/ 	.word	0x00001720
        /*043c*/ 	.word	0x00000002
        /*0440*/ 	.word	0x00000170
        /*0444*/ 	.short	0x0101
        /*0446*/ 	.byte	0xff
	.zero		1


	//   ....[52]....
        /*0448*/ 	.word	0x000017f0
        /*044c*/ 	.word	0x000000ff
        /*0450*/ 	.word	0x00000060
        /*0454*/ 	.short	0x010a
        /*0456*/ 	.byte	0x08
	.zero		1


	//   ....[53]....
        /*0458*/ 	.word	0x00001890
        /*045c*/ 	.word	0x000000ff
        /*0460*/ 	.word	0x00000060
        /*0464*/ 	.short	0x010a
        /*0466*/ 	.byte	0x21
	.zero		1


	//   ....[54]....
        /*0468*/ 	.word	0x000019f0
        /*046c*/ 	.word	0x000000ff
        /*0470*/ 	.word	0x00000060
        /*0474*/ 	.short	0x010a
        /*0476*/ 	.byte	0x08
	.zero		1


	//   ....[55]....
        /*0478*/ 	.word	0x00001ae0
        /*047c*/ 	.word	0x000000ff
        /*0480*/ 	.word	0x00000108
        /*0484*/ 	.short	0x0101
        /*0486*/ 	.byte	0x04
	.zero		1


	//   ....[56]....
        /*0488*/ 	.word	0x00001b00
        /*048c*/ 	.word	0x000000ff
        /*0490*/ 	.word	0x00000060
        /*0494*/ 	.short	0x010a
        /*0496*/ 	.byte	0x08
	.zero		1


	//   ....[57]....
        /*0498*/ 	.word	0x00001b80
        /*049c*/ 	.word	0x000000ff
        /*04a0*/ 	.word	0x00000060
        /*04a4*/ 	.short	0x010a
        /*04a6*/ 	.byte	0x11
	.zero		1


	//   ....[58]....
        /*04a8*/ 	.word	0x00001ce0
        /*04ac*/ 	.word	0x000000ff
        /*04b0*/ 	.word	0x00000060
        /*04b4*/ 	.short	0x010a
        /*04b6*/ 	.byte	0x08
	.zero		1


	//   ....[59]....
        /*04b8*/ 	.word	0x00001e00
        /*04bc*/ 	.word	0x00000002
        /*04c0*/ 	.word	0x00000110
        /*04c4*/ 	.short	0x010a
        /*04c6*/ 	.byte	0xff
	.zero		1


	//   ....[60]....
        /*04c8*/ 	.word	0x00001ec0
        /*04cc*/ 	.word	0x00000002
        /*04d0*/ 	.word	0x00000000
        /*04d4*/ 	.short	0x0101
        /*04d6*/ 	.byte	0xff
	.zero		1


	//   ....[61]....
        /*04d8*/ 	.word	0x00002420
        /*04dc*/ 	.word	0x000000ff
        /*04e0*/ 	.word	0x00000000
        /*04e4*/ 	.short	0x010a
        /*04e6*/ 	.byte	0x05
	.zero		1


	//   ....[62]....
        /*04e8*/ 	.word	0x000024b0
        /*04ec*/ 	.word	0x000000ff
        /*04f0*/ 	.word	0x00000000
        /*04f4*/ 	.short	0x010a
        /*04f6*/ 	.byte	0x05
	.zero		1


	//   ....[63]....
        /*04f8*/ 	.word	0x00002540
        /*04fc*/ 	.word	0x000000ff
        /*0500*/ 	.word	0x00000000
        /*0504*/ 	.short	0x010a
        /*0506*/ 	.byte	0x05
	.zero		1


	//   ....[64]....
        /*0508*/ 	.word	0x000025d0
        /*050c*/ 	.word	0x000000ff
        /*0510*/ 	.word	0x00000000
        /*0514*/ 	.short	0x010a
        /*0516*/ 	.byte	0x05
	.zero		1


	//   ....[65]....
        /*0518*/ 	.word	0x00002660
        /*051c*/ 	.word	0x000000ff
        /*0520*/ 	.word	0x00000000
        /*0524*/ 	.short	0x010a
        /*0526*/ 	.byte	0x05
	.zero		1


	//   ....[66]....
        /*0528*/ 	.word	0x000026f0
        /*052c*/ 	.word	0x000000ff
        /*0530*/ 	.word	0x00000000
        /*0534*/ 	.short	0x010a
        /*0536*/ 	.byte	0x05
	.zero		1


	//   ....[67]....
        /*0538*/ 	.word	0x00002780
        /*053c*/ 	.word	0x000000ff
        /*0540*/ 	.word	0x00000000
        /*0544*/ 	.short	0x010a
        /*0546*/ 	.byte	0x05
	.zero		1


	//   ....[68]....
        /*0548*/ 	.word	0x00002810
        /*054c*/ 	.word	0x000000ff
        /*0550*/ 	.word	0x00000000
        /*0554*/ 	.short	0x010a
        /*0556*/ 	.byte	0x05
	.zero		1


	//   ....[69]....
        /*0558*/ 	.word	0x000028a0
        /*055c*/ 	.word	0x000000ff
        /*0560*/ 	.word	0x00000000
        /*0564*/ 	.short	0x010a
        /*0566*/ 	.byte	0x05
	.zero		1


	//   ....[70]....
        /*0568*/ 	.word	0x00002930
        /*056c*/ 	.word	0x000000ff
        /*0570*/ 	.word	0x00000000
        /*0574*/ 	.short	0x010a
        /*0576*/ 	.byte	0x05
	.zero		1


	//   ....[71]....
        /*0578*/ 	.word	0x000029c0
        /*057c*/ 	.word	0x000000ff
        /*0580*/ 	.word	0x00000000
        /*0584*/ 	.short	0x010a
        /*0586*/ 	.byte	0x05
	.zero		1


	//   ....[72]....
        /*0588*/ 	.word	0x00002a60
        /*058c*/ 	.word	0x00000000
        /*0590*/ 	.word	0x00000000
        /*0594*/ 	.short	0x010a
        /*0596*/ 	.byte	0xff
	.zero		1


	//   ....[73]....
        /*0598*/ 	.word	0x00002b80
        /*059c*/ 	.word	0x00000000
        /*05a0*/ 	.word	0x00000170
        /*05a4*/ 	.short	0x010a
        /*05a6*/ 	.byte	0xff
	.zero		1


	//   ....[74]....
        /*05a8*/ 	.word	0x00002bf0
        /*05ac*/ 	.word	0x00000000
        /*05b0*/ 	.word	0x00000000
        /*05b4*/ 	.short	0x0101
        /*05b6*/ 	.byte	0xff
	.zero		1


	//   ....[75]....
        /*05b8*/ 	.word	0x00002c10
        /*05bc*/ 	.word	0x000000ff
        /*05c0*/ 	.word	0x00000120
        /*05c4*/ 	.short	0x010a
        /*05c6*/ 	.byte	0x05
	.zero		1


	//   ....[76]....
        /*05c8*/ 	.word	0x00002d30
        /*05cc*/ 	.word	0x00000000
        /*05d0*/ 	.word	0x00000110
        /*05d4*/ 	.short	0x010a
        /*05d6*/ 	.byte	0xff
	.zero		1


	//   ....[77]....
        /*05d8*/ 	.word	0x00002e30
        /*05dc*/ 	.word	0x00000000
        /*05e0*/ 	.word	0x00000000
        /*05e4*/ 	.short	0x0101
        /*05e6*/ 	.byte	0xff
	.zero		1


	//   ....[78]....
        /*05e8*/ 	.word	0x00002ec0
        /*05ec*/ 	.word	0x000000ff
        /*05f0*/ 	.word	0x00000120
        /*05f4*/ 	.short	0x0106
        /*05f6*/ 	.byte	0x05
	.zero		1


	//   ....[79]....
        /*05f8*/ 	.word	0x00002ee0
        /*05fc*/ 	.word	0x000000ff
        /*0600*/ 	.word	0x00000120
        /*0604*/ 	.short	0x010a
        /*0606*/ 	.byte	0x05
	.zero		1


	//   ....[80]....
        /*0608*/ 	.word	0x00002f70
        /*060c*/ 	.word	0x000000ff
        /*0610*/ 	.word	0x00000120
        /*0614*/ 	.short	0x0106
        /*0616*/ 	.byte	0x04
	.zero		1


	//   ....[81]....
        /*0618*/ 	.word	0x00002fb0
        /*061c*/ 	.word	0x00000000
        /*0620*/ 	.word	0x00000120
        /*0624*/ 	.short	0x010a
        /*0626*/ 	.byte	0xff
	.zero		1


	//   ....[82]....
        /*0628*/ 	.word	0x000034b0
        /*062c*/ 	.word	0x00000000
        /*0630*/ 	.word	0x00000110
        /*0634*/ 	.short	0x010a
        /*0636*/ 	.byte	0xff
	.zero		1


	//   ....[83]....
        /*0638*/ 	.word	0x000035c0
        /*063c*/ 	.word	0x00000003
        /*0640*/ 	.word	0x00000000
        /*0644*/ 	.short	0x0101
        /*0646*/ 	.byte	0xff
	.zero		1


	//   ....[84]....
        /*0648*/ 	.word	0x000035d0
        /*064c*/ 	.word	0x000000ff
        /*0650*/ 	.word	0x00000000
        /*0654*/ 	.short	0x010a
        /*0656*/ 	.byte	0x04
	.zero		1


	//   ....[85]....
        /*0658*/ 	.word	0x000035f0
        /*065c*/ 	.word	0x000000ff
        /*0660*/ 	.word	0x00000150
        /*0664*/ 	.short	0x010a
        /*0666*/ 	.byte	0x08
	.zero		1


	//   ....[86]....
        /*0668*/ 	.word	0x000036c0
        /*066c*/ 	.word	0x000000ff
        /*0670*/ 	.word	0x00000000
        /*0674*/ 	.short	0x010a
        /*0676*/ 	.byte	0x07
	.zero		1


	//   ....[87]....
        /*0678*/ 	.word	0x00003800
        /*067c*/ 	.word	0x000000ff
        /*0680*/ 	.word	0x00000000
        /*0684*/ 	.short	0x010a
        /*0686*/ 	.byte	0x04
	.zero		1


	//   ....[88]....
        /*0688*/ 	.word	0x000039f0
        /*068c*/ 	.word	0x000000ff
        /*0690*/ 	.word	0x00000000
        /*0694*/ 	.short	0x010a
        /*0696*/ 	.byte	0x05
	.zero		1


	//   ....[89]....
        /*0698*/ 	.word	0x00003a80
        /*069c*/ 	.word	0x000000ff
        /*06a0*/ 	.word	0x00000000
        /*06a4*/ 	.short	0x010a
        /*06a6*/ 	.byte	0x05
	.zero		1


	//   ....[90]....
        /*06a8*/ 	.word	0x00003b10
        /*06ac*/ 	.word	0x000000ff
        /*06b0*/ 	.word	0x00000000
        /*06b4*/ 	.short	0x010a
        /*06b6*/ 	.byte	0x05
	.zero		1


	//   ....[91]....
        /*06b8*/ 	.word	0x00003ba0
        /*06bc*/ 	.word	0x000000ff
        /*06c0*/ 	.word	0x00000000
        /*06c4*/ 	.short	0x010a
        /*06c6*/ 	.byte	0x07
	.zero		1


	//   ....[92]....
        /*06c8*/ 	.word	0x00004020
        /*06cc*/ 	.word	0x00000000
        /*06d0*/ 	.word	0x00000110
        /*06d4*/ 	.short	0x010a
        /*06d6*/ 	.byte	0xff
	.zero		1


	//   ....[93]....
        /*06d8*/ 	.word	0x000040e0
        /*06dc*/ 	.word	0x00000000
        /*06e0*/ 	.word	0x00000000
        /*06e4*/ 	.short	0x0101
        /*06e6*/ 	.byte	0xff
	.zero		1


	//   ....[94]....
        /*06e8*/ 	.word	0x00004400
        /*06ec*/ 	.word	0x000000ff
        /*06f0*/ 	.word	0x00000108
        /*06f4*/ 	.short	0x010a
        /*06f6*/ 	.byte	0x07
	.zero		1


	//   ....[95]....
        /*06f8*/ 	.word	0x000045f0
        /*06fc*/ 	.word	0x000000ff
        /*0700*/ 	.word	0x000000e0
        /*0704*/ 	.short	0x010a
        /*0706*/ 	.byte	0x07
	.zero		1


	//   ....[96]....
        /*0708*/ 	.word	0x00004760
        /*070c*/ 	.word	0x000000ff
        /*0710*/ 	.word	0x000000c0
        /*0714*/ 	.short	0x010b
        /*0716*/ 	.byte	0x07
	.zero		1


	//   ....[97]....
        /*0718*/ 	.word	0x00004770
        /*071c*/ 	.word	0x000000ff
        /*0720*/ 	.word	0x00000000
        /*0724*/ 	.short	0x0101
        /*0726*/ 	.byte	0x08
	.zero		1


	//   ....[98]....
        /*0728*/ 	.word	0x00004780
        /*072c*/ 	.word	0x000000ff
        /*0730*/ 	.word	0x000000e8
        /*0734*/ 	.short	0x010a
        /*0736*/ 	.byte	0x07
	.zero		1


	//   ....[99]....
        /*0738*/ 	.word	0x000048d0
        /*073c*/ 	.word	0x000000ff
        /*0740*/ 	.word	0x000000c8
        /*0744*/ 	.short	0x010b
        /*0746*/ 	.byte	0x07
	.zero		1


	//   ....[100]....
        /*0748*/ 	.word	0x000048e0
        /*074c*/ 	.word	0x000000ff
        /*0750*/ 	.word	0x00000000
        /*0754*/ 	.short	0x0101
        /*0756*/ 	.byte	0x08
	.zero		1


	//   ....[101]....
        /*0758*/ 	.word	0x000048f0
        /*075c*/ 	.word	0x000000ff
        /*0760*/ 	.word	0x000000f0
        /*0764*/ 	.short	0x010a
        /*0766*/ 	.byte	0x07
	.zero		1


	//   ....[102]....
        /*0768*/ 	.word	0x00004a70
        /*076c*/ 	.word	0x000000ff
        /*0770*/ 	.word	0x000000d0
        /*0774*/ 	.short	0x010b
        /*0776*/ 	.byte	0x07
	.zero		1


	//   ....[103]....
        /*0778*/ 	.word	0x00004ab0
        /*077c*/ 	.word	0x000000ff
        /*0780*/ 	.word	0x00000000
        /*0784*/ 	.short	0x0101
        /*0786*/ 	.byte	0x08
	.zero		1


	//   ....[104]....
        /*0788*/ 	.word	0x00004af0
        /*078c*/ 	.word	0x000000ff
        /*0790*/ 	.word	0x000000f8
        /*0794*/ 	.short	0x010a
        /*0796*/ 	.byte	0x07
	.zero		1


	//   ....[105]....
        /*0798*/ 	.word	0x00004d30
        /*079c*/ 	.word	0x000000ff
        /*07a0*/ 	.word	0x000000d8
        /*07a4*/ 	.short	0x010b
        /*07a6*/ 	.byte	0x07
	.zero		1


	//   ....[106]....
        /*07a8*/ 	.word	0x00004d50
        /*07ac*/ 	.word	0x000000ff
        /*07b0*/ 	.word	0x00000000
        /*07b4*/ 	.short	0x0101
        /*07b6*/ 	.byte	0x0d
	.zero		1


	//   ....[107]....
        /*07b8*/ 	.word	0x00004d80
        /*07bc*/ 	.word	0x000000ff
        /*07c0*/ 	.word	0x000000e0
        /*07c4*/ 	.short	0x010a
        /*07c6*/ 	.byte	0x07
	.zero		1


	//   ....[108]....
        /*07c8*/ 	.word	0x00004da0
        /*07cc*/ 	.word	0x000000ff
        /*07d0*/ 	.word	0x000000e8
        /*07d4*/ 	.short	0x010a
        /*07d6*/ 	.byte	0x07
	.zero		1


	//   ....[109]....
        /*07d8*/ 	.word	0x00004dc0
        /*07dc*/ 	.word	0x000000ff
        /*07e0*/ 	.word	0x000000f0
        /*07e4*/ 	.short	0x010a
        /*07e6*/ 	.byte	0x07
	.zero		1


	//   ....[110]....
        /*07e8*/ 	.word	0x00004e00
        /*07ec*/ 	.word	0x00000000
        /*07f0*/ 	.word	0x000000f8
        /*07f4*/ 	.short	0x010a
        /*07f6*/ 	.byte	0xff
	.zero		1


	//   ....[111]....
        /*07f8*/ 	.word	0x00005130
        /*07fc*/ 	.word	0x00000000
        /*0800*/ 	.word	0x00000110
        /*0804*/ 	.short	0x010a
        /*0806*/ 	.byte	0xff
	.zero		1


	//   ....[112]....
        /*0808*/ 	.word	0x00005240
        /*080c*/ 	.word	0x00000000
        /*0810*/ 	.word	0x00000000
        /*0814*/ 	.short	0x0101
        /*0816*/ 	.byte	0xff
	.zero		1


	//   ....[113]....
        /*0818*/ 	.word	0x00005c90
        /*081c*/ 	.word	0x000000ff
        /*0820*/ 	.word	0x000000c0
        /*0824*/ 	.short	0x010a
        /*0826*/ 	.byte	0x30
	.zero		1


	//   ....[114]....
        /*0828*/ 	.word	0x00005cd0
        /*082c*/ 	.word	0x00000040
        /*0830*/ 	.word	0x00000130
        /*0834*/ 	.short	0x010a
        /*0836*/ 	.byte	0xff
	.zero		1


	//   ....[115]....
        /*0838*/ 	.word	0x00005dc0
        /*083c*/ 	.word	0x000000ff
        /*0840*/ 	.word	0x000000c0
        /*0844*/ 	.short	0x010a
        /*0846*/ 	.byte	0x30
	.zero		1


	//   ....[116]....
        /*0848*/ 	.word	0x00005eb0
        /*084c*/ 	.word	0x00000040
        /*0850*/ 	.word	0x00000130
        /*0854*/ 	.short	0x010a
        /*0856*/ 	.byte	0xff
	.zero		1


	//   ....[117]....
        /*0858*/ 	.word	0x00006980
        /*085c*/ 	.word	0x00000000
        /*0860*/ 	.word	0x00000000
        /*0864*/ 	.short	0x0101
        /*0866*/ 	.byte	0xff
	.zero		1


	//   ....[118]....
        /*0868*/ 	.word	0x00006990
        /*086c*/ 	.word	0x00000002
        /*0870*/ 	.word	0x000000c0
        /*0874*/ 	.short	0x010a
        /*0876*/ 	.byte	0xff
	.zero		1


	//   ....[119]....
        /*0878*/ 	.word	0x00006a70
        /*087c*/ 	.word	0x00000002
        /*0880*/ 	.word	0x000000c0
        /*0884*/ 	.short	0x010a
        /*0886*/ 	.byte	0xff
	.zero		1


	//   ....[120]....
        /*0888*/ 	.word	0x000075d0
        /*088c*/ 	.word	0x00000048
        /*0890*/ 	.word	0x00000000
        /*0894*/ 	.short	0x0101
        /*0896*/ 	.byte	0xff
	.zero		1


	//   ....[121]....
        /*0898*/ 	.word	0x000075f0
        /*089c*/ 	.word	0x00000000
        /*08a0*/ 	.word	0x000000c0
        /*08a4*/ 	.short	0x010a
        /*08a6*/ 	.byte	0xff
	.zero		1


	//   ....[122]....
        /*08a8*/ 	.word	0x000076c0
        /*08ac*/ 	.word	0x00000000
        /*08b0*/ 	.word	0x000000c0
        /*08b4*/ 	.short	0x010a
        /*08b6*/ 	.byte	0xff
	.zero		1


	//   ....[123]....
        /*08b8*/ 	.word	0x00008220
        /*08bc*/ 	.word	0x00000048
        /*08c0*/ 	.word	0x00000000
        /*08c4*/ 	.short	0x0101
        /*08c6*/ 	.byte	0xff
	.zero		1


	//   ....[124]....
        /*08c8*/ 	.word	0x00008240
        /*08cc*/ 	.word	0x00000000
        /*08d0*/ 	.word	0x000000c0
        /*08d4*/ 	.short	0x010a
        /*08d6*/ 	.byte	0xff
	.zero		1


	//   ....[125]....
        /*08d8*/ 	.word	0x00008310
        /*08dc*/ 	.word	0x00000000
        /*08e0*/ 	.word	0x000000c0
        /*08e4*/ 	.short	0x010a
        /*08e6*/ 	.byte	0xff
	.zero		1


	//   ....[126]....
        /*08e8*/ 	.word	0x00008670
        /*08ec*/ 	.word	0x000000ff
        /*08f0*/ 	.word	0x00000000
        /*08f4*/ 	.short	0x0101
        /*08f6*/ 	.byte	0x05
	.zero		1


	//   ....[127]....
        /*08f8*/ 	.word	0x00008ed0
        /*08fc*/ 	.word	0x00000000
        /*0900*/ 	.word	0x00000000
        /*0904*/ 	.short	0x0101
        /*0906*/ 	.byte	0xff
	.zero		1


	//   ....[128]....
        /*0908*/ 	.word	0x00009140
        /*090c*/ 	.word	0x000000ff
        /*0910*/ 	.word	0x00000000
        /*0914*/ 	.short	0x0101
        /*0916*/ 	.byte	0x04
	.zero		1


	//   ....[129]....
        /*0918*/ 	.word	0x00009160
        /*091c*/ 	.word	0x00000002
        /*0920*/ 	.word	0x00000180
        /*0924*/ 	.short	0x010a
        /*0926*/ 	.byte	0xff
	.zero		1


	//   ....[130]....
        /*0928*/ 	.word	0x000091c0
        /*092c*/ 	.word	0x00000002
        /*0930*/ 	.word	0x00000060
        /*0934*/ 	.short	0x010a
        /*0936*/ 	.byte	0xff
	.zero		1


	//   ....[131]....
        /*0938*/ 	.word	0x00009220
        /*093c*/ 	.word	0x00000002
        /*0940*/ 	.word	0x00000060
        /*0944*/ 	.short	0x010a
        /*0946*/ 	.byte	0xff
	.zero		1


	//   ....[132]....
        /*0948*/ 	.word	0x00009270
        /*094c*/ 	.word	0x00000002
        /*0950*/ 	.word	0x00000110
        /*0954*/ 	.short	0x010a
        /*0956*/ 	.byte	0xff
	.zero		1


	//   ....[133]....
        /*0958*/ 	.word	0x000092d0
        /*095c*/ 	.word	0x00000000
        /*0960*/ 	.word	0x00000000
        /*0964*/ 	.short	0x010a
        /*0966*/ 	.byte	0xff
	.zero		1


	//   ....[134]....
        /*0968*/ 	.word	0x00009330
        /*096c*/ 	.word	0x00000000
        /*0970*/ 	.word	0x00000000
        /*0974*/ 	.short	0x010a
        /*0976*/ 	.byte	0xff
	.zero		1


	//   ....[135]....
        /*0978*/ 	.word	0x00009390
        /*097c*/ 	.word	0x00000000
        /*0980*/ 	.word	0x00000000
        /*0984*/ 	.short	0x010a
        /*0986*/ 	.byte	0xff
	.zero		1


	//   ....[136]....
        /*0988*/ 	.word	0x000093f0
        /*098c*/ 	.word	0x00000000
        /*0990*/ 	.word	0x00000000
        /*0994*/ 	.short	0x010a
        /*0996*/ 	.byte	0xff
	.zero		1


	//   ....[137]....
        /*0998*/ 	.word	0x00009450
        /*099c*/ 	.word	0x00000000
        /*09a0*/ 	.word	0x00000000
        /*09a4*/ 	.short	0x010a
        /*09a6*/ 	.byte	0xff
	.zero		1


	//   ....[138]....
        /*09a8*/ 	.word	0x000094b0
        /*09ac*/ 	.word	0x00000000
        /*09b0*/ 	.word	0x00000000
        /*09b4*/ 	.short	0x010a
        /*09b6*/ 	.byte	0xff
	.zero		1


	//   ....[139]....
        /*09b8*/ 	.word	0x00009510
        /*09bc*/ 	.word	0x00000000
        /*09c0*/ 	.word	0x00000000
        /*09c4*/ 	.short	0x010a
        /*09c6*/ 	.byte	0xff
	.zero		1


	//   ....[140]....
        /*09c8*/ 	.word	0x00009570
        /*09cc*/ 	.word	0x00000000
        /*09d0*/ 	.word	0x00000000
        /*09d4*/ 	.short	0x010a
        /*09d6*/ 	.byte	0xff
	.zero		1


	//   ....[141]....
        /*09d8*/ 	.word	0x000095d0
        /*09dc*/ 	.word	0x00000000
        /*09e0*/ 	.word	0x00000000
        /*09e4*/ 	.short	0x010a
        /*09e6*/ 	.byte	0xff
	.zero		1


	//   ....[142]....
        /*09e8*/ 	.word	0x00009630
        /*09ec*/ 	.word	0x00000000
        /*09f0*/ 	.word	0x00000000
        /*09f4*/ 	.short	0x010a
        /*09f6*/ 	.byte	0xff
	.zero		1


	//   ....[143]....
        /*09f8*/ 	.word	0x00009690
        /*09fc*/ 	.word	0x00000000
        /*0a00*/ 	.word	0x00000000
        /*0a04*/ 	.short	0x010a
        /*0a06*/ 	.byte	0xff
	.zero		1


	//   ....[144]....
        /*0a08*/ 	.word	0x000096e0
        /*0a0c*/ 	.word	0x00000000
        /*0a10*/ 	.word	0x00000170
        /*0a14*/ 	.short	0x010a
        /*0a16*/ 	.byte	0xff
	.zero		1


	//   ....[145]....
        /*0a18*/ 	.word	0x00009740
        /*0a1c*/ 	.word	0x00000000
        /*0a20*/ 	.word	0x00000120
        /*0a24*/ 	.short	0x010a
        /*0a26*/ 	.byte	0xff
	.zero		1


	//   ....[146]....
        /*0a28*/ 	.word	0x00009790
        /*0a2c*/ 	.word	0x00000000
        /*0a30*/ 	.word	0x00000110
        /*0a34*/ 	.short	0x010a
        /*0a36*/ 	.byte	0xff
	.zero		1


	//   ....[147]....
        /*0a38*/ 	.word	0x000097f0
        /*0a3c*/ 	.word	0x00000000
        /*0a40*/ 	.word	0x00000120
        /*0a44*/ 	.short	0x010a
        /*0a46*/ 	.byte	0xff
	.zero		1


	//   ....[148]....
        /*0a48*/ 	.word	0x00009840
        /*0a4c*/ 	.word	0x00000000
        /*0a50*/ 	.word	0x00000110
        /*0a54*/ 	.short	0x010a
        /*0a56*/ 	.byte	0xff
	.zero		1


	//   ....[149]....
        /*0a58*/ 	.word	0x000098a0
        /*0a5c*/ 	.word	0x00000002
        /*0a60*/ 	.word	0x00000150
        /*0a64*/ 	.short	0x010a
        /*0a66*/ 	.byte	0xff
	.zero		1


	//   ....[150]....
        /*0a68*/ 	.word	0x00009900
        /*0a6c*/ 	.word	0x00000000
        /*0a70*/ 	.word	0x00000000
        /*0a74*/ 	.short	0x010a
        /*0a76*/ 	.byte	0xff
	.zero		1


	//   ....[151]....
        /*0a78*/ 	.word	0x00009960
        /*0a7c*/ 	.word	0x00000000
        /*0a80*/ 	.word	0x00000000
        /*0a84*/ 	.short	0x010a
        /*0a86*/ 	.byte	0xff
	.zero		1


	//   ....[152]....
        /*0a88*/ 	.word	0x000099c0
        /*0a8c*/ 	.word	0x00000000
        /*0a90*/ 	.word	0x00000000
        /*0a94*/ 	.short	0x010a
        /*0a96*/ 	.byte	0xff
	.zero		1


	//   ....[153]....
        /*0a98*/ 	.word	0x00009a20
        /*0a9c*/ 	.word	0x00000000
        /*0aa0*/ 	.word	0x00000000
        /*0aa4*/ 	.short	0x010a
        /*0aa6*/ 	.byte	0xff
	.zero		1


	//   ....[154]....
        /*0aa8*/ 	.word	0x00009a80
        /*0aac*/ 	.word	0x00000000
        /*0ab0*/ 	.word	0x00000000
        /*0ab4*/ 	.short	0x010a
        /*0ab6*/ 	.byte	0xff
	.zero		1


	//   ....[155]....
        /*0ab8*/ 	.word	0x00009ad0
        /*0abc*/ 	.word	0x00000000
        /*0ac0*/ 	.word	0x00000110
        /*0ac4*/ 	.short	0x010a
        /*0ac6*/ 	.byte	0xff
	.zero		1


	//   ....[156]....
        /*0ac8*/ 	.word	0x00009b30
        /*0acc*/ 	.word	0x00000000
        /*0ad0*/ 	.word	0x00000108
        /*0ad4*/ 	.short	0x010a
        /*0ad6*/ 	.byte	0xff
	.zero		1


	//   ....[157]....
        /*0ad8*/ 	.word	0x00009b90
        /*0adc*/ 	.word	0x00000000
        /*0ae0*/ 	.word	0x000000e0
        /*0ae4*/ 	.short	0x010a
        /*0ae6*/ 	.byte	0xff
	.zero		1


	//   ....[158]....
        /*0ae8*/ 	.word	0x00009bf0
        /*0aec*/ 	.word	0x00000000
        /*0af0*/ 	.word	0x000000e8
        /*0af4*/ 	.short	0x010a
        /*0af6*/ 	.byte	0xff
	.zero		1


	//   ....[159]....
        /*0af8*/ 	.word	0x00009c50
        /*0afc*/ 	.word	0x00000000
        /*0b00*/ 	.word	0x000000f0
        /*0b04*/ 	.short	0x010a
        /*0b06*/ 	.byte	0xff
	.zero		1


	//   ....[160]....
        /*0b08*/ 	.word	0x00009cb0
        /*0b0c*/ 	.word	0x00000000
        /*0b10*/ 	.word	0x000000f8
        /*0b14*/ 	.short	0x010a
        /*0b16*/ 	.byte	0xff
	.zero		1


	//   ....[161]....
        /*0b18*/ 	.word	0x00009d10
        /*0b1c*/ 	.word	0x00000000
        /*0b20*/ 	.word	0x000000e0
        /*0b24*/ 	.short	0x010a
        /*0b26*/ 	.byte	0xff
	.zero		1


	//   ....[162]....
        /*0b28*/ 	.word	0x00009d70
        /*0b2c*/ 	.word	0x00000000
        /*0b30*/ 	.word	0x000000e8
        /*0b34*/ 	.short	0x010a
        /*0b36*/ 	.byte	0xff
	.zero		1


	//   ....[163]....
        /*0b38*/ 	.word	0x00009dd0
        /*0b3c*/ 	.word	0x00000000
        /*0b40*/ 	.word	0x000000f0
        /*0b44*/ 	.short	0x010a
        /*0b46*/ 	.byte	0xff
	.zero		1


	//   ....[164]....
        /*0b48*/ 	.word	0x00009e20
        /*0b4c*/ 	.word	0x00000000
        /*0b50*/ 	.word	0x00000110
        /*0b54*/ 	.short	0x010a
        /*0b56*/ 	.byte	0xff
	.zero		1


	//   ....[165]....
        /*0b58*/ 	.word	0x00009e80
        /*0b5c*/ 	.word	0x00000002
        /*0b60*/ 	.word	0x000000c0
        /*0b64*/ 	.short	0x010a
        /*0b66*/ 	.byte	0xff
	.zero		1


	//   ....[166]....
        /*0b68*/ 	.word	0x00009ed0
        /*0b6c*/ 	.word	0x00000040
        /*0b70*/ 	.word	0x00000130
        /*0b74*/ 	.short	0x010a
        /*0b76*/ 	.byte	0xff
	.zero		1


	//   ....[167]....
        /*0b78*/ 	.word	0x00009f20
        /*0b7c*/ 	.word	0x00000002
        /*0b80*/ 	.word	0x000000c0
        /*0b84*/ 	.short	0x010a
        /*0b86*/ 	.byte	0xff
	.zero		1


	//   ....[168]....
        /*0b88*/ 	.word	0x00009f70
        /*0b8c*/ 	.word	0x00000000
        /*0b90*/ 	.word	0x000000c0
        /*0b94*/ 	.short	0x010a
        /*0b96*/ 	.byte	0xff
	.zero		1


	//   ....[169]....
        /*0b98*/ 	.word	0x00009fc0
        /*0b9c*/ 	.word	0x00000000
        /*0ba0*/ 	.word	0x000000c0
        /*0ba4*/ 	.short	0x010a
        /*0ba6*/ 	.byte	0xff
	.zero		1


	//----- nvinfo : EIATTR_NUM_MBARRIERS
	.align		4
.L_47:
        /*0ba8*/ 	.byte	0x03, 0x38
        /*0baa*/ 	.short	0x0032


	//----- nvinfo : EIATTR_EXIT_INSTR_OFFSETS
	.align		4
        /*0bac*/ 	.byte	0x04, 0x1c
        /*0bae*/ 	.short	(.L_49 - .L_48)


	//   ....[0]....
.L_48:
        /*0bb0*/ 	.word	0x00002a90


	//   ....[1]....
        /*0bb4*/ 	.word	0x00002f80


	//   ....[2]....
        /*0bb8*/ 	.word	0x00002fe0


	//   ....[3]....
        /*0bbc*/ 	.word	0x00003e00


	//   ....[4]....
        /*0bc0*/ 	.word	0x00004e30


	//   ....[5]....
        /*0bc4*/ 	.word	0x00004e70


	//   ....[6]....
        /*0bc8*/ 	.word	0x00009030


	//   ....[7]....
        /*0bcc*/ 	.word	0x000090b0


	//   ....[8]....
        /*0bd0*/ 	.word	0x000090e0


	//   ....[9]....
        /*0bd4*/ 	.word	0x00009150


	//----- nvinfo : EIATTR_MAX_THREADS
	.align		4
.L_49:
        /*0bd8*/ 	.byte	0x04, 0x05
        /*0bda*/ 	.short	(.L_51 - .L_50)
.L_50:
        /*0bdc*/ 	.word	0x00000100
        /*0be0*/ 	.word	0x00000001
        /*0be4*/ 	.word	0x00000001


	//----- nvinfo : EIATTR_CRS_STACK_SIZE
	.align		4
.L_51:
        /*0be8*/ 	.byte	0x04, 0x1e
        /*0bea*/ 	.short	(.L_53 - .L_52)
.L_52:
        /*0bec*/ 	.word	0x00000000


	//----- nvinfo : EIATTR_CBANK_PARAM_SIZE
	.align		4
.L_53:
        /*0bf0*/ 	.byte	0x03, 0x19
        /*0bf2*/ 	.short	0x0800


	//----- nvinfo : EIATTR_PARAM_CBANK
	.align		4
        /*0bf4*/ 	.byte	0x04, 0x0a
        /*0bf6*/ 	.short	(.L_55 - .L_54)
	.align		4
.L_54:
        /*0bf8*/ 	.word	index@(.nv.constant0._ZN7cutlass13device_kernelINS_4gemm6kernel13GemmUniversalIN4cute5tupleIJiiiiEEENS1_10collective13CollectiveMmaINS1_35MainloopSm100TmaUmmaWarpSpecializedILi12ELi2ELi4ENS5_IJNS4_1CILi1EEESB_SB_EEEEENS5_IJNSA_ILi128EEESE_NSA_ILi32EEEEEENS_10bfloat16_tENS5_IJlSB_lEEESH_SI_NS4_8TiledMMAINS4_8MMA_AtomIJNS4_20SM100_MMA_F16BF16_SSISH_SH_fLi128ELi128ELNS4_4UMMA5MajorE0ELSN_0ELNSM_7ScaleInE0ELSO_0EEEEEENS4_6LayoutISC_NS5_IJNSA_ILi0EEESS_SS_EEEEENS5_IJNS4_10UnderscoreESV_SV_EEEEENS4_13SM90_TMA_LOADENS4_14ComposedLayoutINS4_7SwizzleILi2ELi4ELi3EEENS4_18smem_ptr_flag_bitsILi16EEENSR_INS5_IJNSA_ILi8EEESF_EEENS5_IJSF_SB_EEEEEEEvNS4_8identityESY_S18_vS19_EENS_8epilogue10collective18CollectiveEpilogueINS1B_23Sm100TmaWarpSpecializedILi4ELi2ELi32ELb1ELb0EEEJSG_NS5_IJNSR_ISE_SB_EENSR_ISF_SB_EEEEESH_SI_SH_SI_NS1B_6fusion15FusionCallbacksIS1F_NS1J_17LinearCombinationISH_fSH_fLNS_15FloatRoundStyleE2EEESG_S1I_JEEENS4_5SM1004TMEM4LOAD26SM100_TMEM_LOAD_32dp32b32xESY_S18_NS4_39AutoVectorizingCopyWithAssumedAlignmentILi128EEENS4_14SM90_TMA_STOREES18_S1U_S1U_EEEvvEEEEvNT_6ParamsE)
        /*0bfc*/ 	.short	0x0380
        /*0bfe*/ 	.short	0x0800


	//----- nvinfo : EIATTR_SW_WAR
	.align		4
.L_55:
        /*0c00*/ 	.byte	0x04, 0x36
        /*0c02*/ 	.short	(.L_57 - .L_56)
.L_56:
        /*0c04*/ 	.word	0x00000008
.L_57:


//--------------------- .nv.callgraph             --------------------------
	.section	.nv.callgraph,"",@"SHT_CUDA_CALLGRAPH"
	.align	4
	.sectionentsize	8
	.align		4
        /*0000*/ 	.word	0x00000000
	.align		4
        /*0004*/ 	.word	0xffffffff
	.align		4
        /*0008*/ 	.word	index@(_ZN7cutlass13device_kernelINS_4gemm6kernel13GemmUniversalIN4cute5tupleIJiiiiEEENS1_10collective13CollectiveMmaINS1_35MainloopSm100TmaUmmaWarpSpecializedILi12ELi2ELi4ENS5_IJNS4_1CILi1EEESB_SB_EEEEENS5_IJNSA_ILi128EEESE_NSA_ILi32EEEEEENS_10bfloat16_tENS5_IJlSB_lEEESH_SI_NS4_8TiledMMAINS4_8MMA_AtomIJNS4_20SM100_MMA_F16BF16_SSISH_SH_fLi128ELi128ELNS4_4UMMA5MajorE0ELSN_0ELNSM_7ScaleInE0ELSO_0EEEEEENS4_6LayoutISC_NS5_IJNSA_ILi0EEESS_SS_EEEEENS5_IJNS4_10UnderscoreESV_SV_EEEEENS4_13SM90_TMA_LOADENS4_14ComposedLayoutINS4_7SwizzleILi2ELi4ELi3EEENS4_18smem_ptr_flag_bitsILi16EEENSR_INS5_IJNSA_ILi8EEESF_EEENS5_IJSF_SB_EEEEEEEvNS4_8identityESY_S18_vS19_EENS_8epilogue10collective18CollectiveEpilogueINS1B_23Sm100TmaWarpSpecializedILi4ELi2ELi32ELb1ELb0EEEJSG_NS5_IJNSR_ISE_SB_EENSR_ISF_SB_EEEEESH_SI_SH_SI_NS1B_6fusion15FusionCallbacksIS1F_NS1J_17LinearCombinationISH_fSH_fLNS_15FloatRoundStyleE2EEESG_S1I_JEEENS4_5SM1004TMEM4LOAD26SM100_TMEM_LOAD_32dp32b32xESY_S18_NS4_39AutoVectorizingCopyWithAssumedAlignmentILi128EEENS4_14SM90_TMA_STOREES18_S1U_S1U_EEEvvEEEEvNT_6ParamsE)
	.align		4
        /*000c*/ 	.word	index@(__assertfail)
	.align		4
        /*0010*/ 	.word	0x00000000
	.align		4
        /*0014*/ 	.word	0xfffffffe
	.align		4
        /*0018*/ 	.word	0x00000000
	.align		4
        /*001c*/ 	.word	0xfffffffd
	.align		4
        /*0020*/ 	.word	0x00000000
	.align		4
        /*0024*/ 	.word	0xfffffffc


//--------------------- .nv.constant4             --------------------------
	.section	.nv.constant4,"a",@progbits
	.align	8
	.align		8
.nv.constant4:
        /*0000*/ 	.dword	__assertfail
	.align		8
        /*0008*/ 	.dword	__unnamed_1
	.align		8
        /*0010*/ 	.dword	__unnamed_2
	.align		8
        /*0018*/ 	.dword	_ZN40_INTERNAL_fb10f63b_4_k_cu_62eaa19d_317644cuda3std3__45__cpo5beginE
	.align		8
        /*0020*/ 	.dword	_ZN40_INTERNAL_fb10f63b_4_k_cu_62eaa19d_317644cuda3std3__45__cpo3endE
	.align		8
        /*0028*/ 	.dword	_ZN40_INTERNAL_fb10f63b_4_k_cu_62eaa19d_317644cuda3std3__45__cpo6cbeginE
	.align		8
        /*0030*/ 	.dword	_ZN40_INTERNAL_fb10f63b_4_k_cu_62eaa19d_317644cuda3std3__45__cpo4cendE
	.align		8
        /*0038*/ 	.dword	_ZN40_INTERNAL_fb10f63b_4_k_cu_62eaa19d_317644cuda3std3__442_GLOBAL__N__fb10f63b_4_k_cu_62eaa19d_317646ignoreE
	.align		8
        /*0040*/ 	.dword	_ZN40_INTERNAL_fb10f63b_4_k_cu_62eaa19d_317644cuda3std3__419piecewise_constructE
	.align		8
        /*0048*/ 	.dword	_ZN40_INTERNAL_fb10f63b_4_k_cu_62eaa19d_317644cuda3std3__48in_placeE
	.align		8
        /*0050*/ 	.dword	_ZN40_INTERNAL_fb10f63b_4_k_cu_62eaa19d_317644cuda3std6ranges3__45__cpo4swapE
	.align		8
        /*0058*/ 	.dword	_ZN40_INTERNAL_fb10f63b_4_k_cu_62eaa19d_317644cuda3std6ranges3__45__cpo9iter_moveE
	.align		8
        /*0060*/ 	.dword	_ZN40_INTERNAL_fb10f63b_4_k_cu_62eaa19d_317644cute7productE
	.align		8
        /*0068*/ 	.dword	_ZN40_INTERNAL_fb10f63b_4_k_cu_62eaa19d_317644cute1_E
	.align		8
        /*0070*/ 	.dword	$str$25
	.align		8
        /*0078*/ 	.dword	$str$26
	.align		8
        /*0080*/ 	.dword	$str$27
	.align		8
        /*0088*/ 	.dword	$str$28


//--------------------- .text._ZN7cutlass13device_kernelINS_4gemm6kernel13GemmUniversalIN4cute5tupleIJiiiiEEENS1_10collective13CollectiveMmaINS1_35MainloopSm100TmaUmmaWarpSpecializedILi12ELi2ELi4ENS5_IJNS4_1CILi1EEESB_SB_EEEEENS5_IJNSA_ILi128EEESE_NSA_ILi32EEEEEENS_10bfloat16_tENS5_IJlSB_lEEESH_SI_NS4_8TiledMMAINS4_8MMA_AtomIJNS4_20SM100_MMA_F16BF16_SSISH_SH_fLi128ELi128ELNS4_4UMMA5MajorE0ELSN_0ELNSM_7ScaleInE0ELSO_0EEEEEENS4_6LayoutISC_NS5_IJNSA_ILi0EEESS_SS_EEEEENS5_IJNS4_10UnderscoreESV_SV_EEEEENS4_13SM90_TMA_LOADENS4_14ComposedLayoutINS4_7SwizzleILi2ELi4ELi3EEENS4_18smem_ptr_flag_bitsILi16EEENSR_INS5_IJNSA_ILi8EEESF_EEENS5_IJSF_SB_EEEEEEEvNS4_8identityESY_S18_vS19_EENS_8epilogue10collective18CollectiveEpilogueINS1B_23Sm100TmaWarpSpecializedILi4ELi2ELi32ELb1ELb0EEEJSG_NS5_IJNSR_ISE_SB_EENSR_ISF_SB_EEEEESH_SI_SH_SI_NS1B_6fusion15FusionCallbacksIS1F_NS1J_17LinearCombinationISH_fSH_fLNS_15FloatRoundStyleE2EEESG_S1I_JEEENS4_5SM1004TMEM4LOAD26SM100_TMEM_LOAD_32dp32b32xESY_S18_NS4_39AutoVectorizingCopyWithAssumedAlignmentILi128EEENS4_14SM90_TMA_STOREES18_S1U_S1U_EEEvvEEEEvNT_6ParamsE --------------------------
	.section	.text._ZN7cutlass13device_kernelINS_4gemm6kernel13GemmUniversalIN4cute5tupleIJiiiiEEENS1_10collective13CollectiveMmaINS1_35MainloopSm100TmaUmmaWarpSpecializedILi12ELi2ELi4ENS5_IJNS4_1CILi1EEESB_SB_EEEEENS5_IJNSA_ILi128EEESE_NSA_ILi32EEEEEENS_10bfloat16_tENS5_IJlSB_lEEESH_SI_NS4_8TiledMMAINS4_8MMA_AtomIJNS4_20SM100_MMA_F16BF16_SSISH_SH_fLi128ELi128ELNS4_4UMMA5MajorE0ELSN_0ELNSM_7ScaleInE0ELSO_0EEEEEENS4_6LayoutISC_NS5_IJNSA_ILi0EEESS_SS_EEEEENS5_IJNS4_10UnderscoreESV_SV_EEEEENS4_13SM90_TMA_LOADENS4_14ComposedLayoutINS4_7SwizzleILi2ELi4ELi3EEENS4_18smem_ptr_flag_bitsILi16EEENSR_INS5_IJNSA_ILi8EEESF_EEENS5_IJSF_SB_EEEEEEEvNS4_8identityESY_S18_vS19_EENS_8epilogue10collective18CollectiveEpilogueINS1B_23Sm100TmaWarpSpecializedILi4ELi2ELi32ELb1ELb0EEEJSG_NS5_IJNSR_ISE_SB_EENSR_ISF_SB_EEEEESH_SI_SH_SI_NS1B_6fusion15FusionCallbacksIS1F_NS1J_17LinearCombinationISH_fSH_fLNS_15FloatRoundStyleE2EEESG_S1I_JEEENS4_5SM1004TMEM4LOAD26SM100_TMEM_LOAD_32dp32b32xESY_S18_NS4_39AutoVectorizingCopyWithAssumedAlignmentILi128EEENS4_14SM90_TMA_STOREES18_S1U_S1U_EEEvvEEEEvNT_6ParamsE,"ax",@progbits
	.align	128
.text._ZN7cutlass13device_kernelINS_4gemm6kernel13GemmUniversalIN4cute5tupleIJiiiiEEENS1_10collective13CollectiveMmaINS1_35MainloopSm100TmaUmmaWarpSpecializedILi12ELi2ELi4ENS5_IJNS4_1CILi1EEESB_SB_EEEEENS5_IJNSA_ILi128EEESE_NSA_ILi32EEEEEENS_10bfloat16_tENS5_IJlSB_lEEESH_SI_NS4_8TiledMMAINS4_8MMA_AtomIJNS4_20SM100_MMA_F16BF16_SSISH_SH_fLi128ELi128ELNS4_4UMMA5MajorE0ELSN_0ELNSM_7ScaleInE0ELSO_0EEEEEENS4_6LayoutISC_NS5_IJNSA_ILi0EEESS_SS_EEEEENS5_IJNS4_10UnderscoreESV_SV_EEEEENS4_13SM90_TMA_LOADENS4_14ComposedLayoutINS4_7SwizzleILi2ELi4ELi3EEENS4_18smem_ptr_flag_bitsILi16EEENSR_INS5_IJNSA_ILi8EEESF_EEENS5_IJSF_SB_EEEEEEEvNS4_8identityESY_S18_vS19_EENS_8epilogue10collective18CollectiveEpilogueINS1B_23Sm100TmaWarpSpecializedILi4ELi2ELi32ELb1ELb0EEEJSG_NS5_IJNSR_ISE_SB_EENSR_ISF_SB_EEEEESH_SI_SH_SI_NS1B_6fusion15FusionCallbacksIS1F_NS1J_17LinearCombinationISH_fSH_fLNS_15FloatRoundStyleE2EEESG_S1I_JEEENS4_5SM1004TMEM4LOAD26SM100_TMEM_LOAD_32dp32b32xESY_S18_NS4_39AutoVectorizingCopyWithAssumedAlignmentILi128EEENS4_14SM90_TMA_STOREES18_S1U_S1U_EEEvvEEEEvNT_6ParamsE:
        .type           _ZN7cutlass13device_kernelINS_4gemm6kernel13GemmUniversalIN4cute5tupleIJiiiiEEENS1_10collective13CollectiveMmaINS1_35MainloopSm100TmaUmmaWarpSpecializedILi12ELi2ELi4ENS5_IJNS4_1CILi1EEESB_SB_EEEEENS5_IJNSA_ILi128EEESE_NSA_ILi32EEEEEENS_10bfloat16_tENS5_IJlSB_lEEESH_SI_NS4_8TiledMMAINS4_8MMA_AtomIJNS4_20SM100_MMA_F16BF16_SSISH_SH_fLi128ELi128ELNS4_4UMMA5MajorE0ELSN_0ELNSM_7ScaleInE0ELSO_0EEEEEENS4_6LayoutISC_NS5_IJNSA_ILi0EEESS_SS_EEEEENS5_IJNS4_10UnderscoreESV_SV_EEEEENS4_13SM90_TMA_LOADENS4_14ComposedLayoutINS4_7SwizzleILi2ELi4ELi3EEENS4_18smem_ptr_flag_bitsILi16EEENSR_INS5_IJNSA_ILi8EEESF_EEENS5_IJSF_SB_EEEEEEEvNS4_8identityESY_S18_vS19_EENS_8epilogue10collective18CollectiveEpilogueINS1B_23Sm100TmaWarpSpecializedILi4ELi2ELi32ELb1ELb0EEEJSG_NS5_IJNSR_ISE_SB_EENSR_ISF_SB_EEEEESH_SI_SH_SI_NS1B_6fusion15FusionCallbacksIS1F_NS1J_17LinearCombinationISH_fSH_fLNS_15FloatRoundStyleE2EEESG_S1I_JEEENS4_5SM1004TMEM4LOAD26SM100_TMEM_LOAD_32dp32b32xESY_S18_NS4_39AutoVectorizingCopyWithAssumedAlignmentILi128EEENS4_14SM90_TMA_STOREES18_S1U_S1U_EEEvvEEEEvNT_6ParamsE,@function
        .size           _ZN7cutlass13device_kernelINS_4gemm6kernel13GemmUniversalIN4cute5tupleIJiiiiEEENS1_10collective13CollectiveMmaINS1_35MainloopSm100TmaUmmaWarpSpecializedILi12ELi2ELi4ENS5_IJNS4_1CILi1EEESB_SB_EEEEENS5_IJNSA_ILi128EEESE_NSA_ILi32EEEEEENS_10bfloat16_tENS5_IJlSB_lEEESH_SI_NS4_8TiledMMAINS4_8MMA_AtomIJNS4_20SM100_MMA_F16BF16_SSISH_SH_fLi128ELi128ELNS4_4UMMA5MajorE0ELSN_0ELNSM_7ScaleInE0ELSO_0EEEEEENS4_6LayoutISC_NS5_IJNSA_ILi0EEESS_SS_EEEEENS5_IJNS4_10UnderscoreESV_SV_EEEEENS4_13SM90_TMA_LOADENS4_14ComposedLayoutINS4_7SwizzleILi2ELi4ELi3EEENS4_18smem_ptr_flag_bitsILi16EEENSR_INS5_IJNSA_ILi8EEESF_EEENS5_IJSF_SB_EEEEEEEvNS4_8identityESY_S18_vS19_EENS_8epilogue10collective18CollectiveEpilogueINS1B_23Sm100TmaWarpSpecializedILi4ELi2ELi32ELb1ELb0EEEJSG_NS5_IJNSR_ISE_SB_EENSR_ISF_SB_EEEEESH_SI_SH_SI_NS1B_6fusion15FusionCallbacksIS1F_NS1J_17LinearCombinationISH_fSH_fLNS_15FloatRoundStyleE2EEESG_S1I_JEEENS4_5SM1004TMEM4LOAD26SM100_TMEM_LOAD_32dp32b32xESY_S18_NS4_39AutoVectorizingCopyWithAssumedAlignmentILi128EEENS4_14SM90_TMA_STOREES18_S1U_S1U_EEEvvEEEEvNT_6ParamsE,(.L_x_201 - _ZN7cutlass13device_kernelINS_4gemm6kernel13GemmUniversalIN4cute5tupleIJiiiiEEENS1_10collective13CollectiveMmaINS1_35MainloopSm100TmaUmmaWarpSpecializedILi12ELi2ELi4ENS5_IJNS4_1CILi1EEESB_SB_EEEEENS5_IJNSA_ILi128EEESE_NSA_ILi32EEEEEENS_10bfloat16_tENS5_IJlSB_lEEESH_SI_NS4_8TiledMMAINS4_8MMA_AtomIJNS4_20SM100_MMA_F16BF16_SSISH_SH_fLi128ELi128ELNS4_4UMMA5MajorE0ELSN_0ELNSM_7ScaleInE0ELSO_0EEEEEENS4_6LayoutISC_NS5_IJNSA_ILi0EEESS_SS_EEEEENS5_IJNS4_10UnderscoreESV_SV_EEEEENS4_13SM90_TMA_LOADENS4_14ComposedLayoutINS4_7SwizzleILi2ELi4ELi3EEENS4_18smem_ptr_flag_bitsILi16EEENSR_INS5_IJNSA_ILi8EEESF_EEENS5_IJSF_SB_EEEEEEEvNS4_8identityESY_S18_vS19_EENS_8epilogue10collective18CollectiveEpilogueINS1B_23Sm100TmaWarpSpecializedILi4ELi2ELi32ELb1ELb0EEEJSG_NS5_IJNSR_ISE_SB_EENSR_ISF_SB_EEEEESH_SI_SH_SI_NS1B_6fusion15FusionCallbacksIS1F_NS1J_17LinearCombinationISH_fSH_fLNS_15FloatRoundStyleE2EEESG_S1I_JEEENS4_5SM1004TMEM4LOAD26SM100_TMEM_LOAD_32dp32b32xESY_S18_NS4_39AutoVectorizingCopyWithAssumedAlignmentILi128EEENS4_14SM90_TMA_STOREES18_S1U_S1U_EEEvvEEEEvNT_6ParamsE)
        .other          _ZN7cutlass13device_kernelINS_4gemm6kernel13GemmUniversalIN4cute5tupleIJiiiiEEENS1_10collective13CollectiveMmaINS1_35MainloopSm100TmaUmmaWarpSpecializedILi12ELi2ELi4ENS5_IJNS4_1CILi1EEESB_SB_EEEEENS5_IJNSA_ILi128EEESE_NSA_ILi32EEEEEENS_10bfloat16_tENS5_IJlSB_lEEESH_SI_NS4_8TiledMMAINS4_8MMA_AtomIJNS4_20SM100_MMA_F16BF16_SSISH_SH_fLi128ELi128ELNS4_4UMMA5MajorE0ELSN_0ELNSM_7ScaleInE0ELSO_0EEEEEENS4_6LayoutISC_NS5_IJNSA_ILi0EEESS_SS_EEEEENS5_IJNS4_10UnderscoreESV_SV_EEEEENS4_13SM90_TMA_LOADENS4_14ComposedLayoutINS4_7SwizzleILi2ELi4ELi3EEENS4_18smem_ptr_flag_bitsILi16EEENSR_INS5_IJNSA_ILi8EEESF_EEENS5_IJSF_SB_EEEEEEEvNS4_8identityESY_S18_vS19_EENS_8epilogue10collective18CollectiveEpilogueINS1B_23Sm100TmaWarpSpecializedILi4ELi2ELi32ELb1ELb0EEEJSG_NS5_IJNSR_ISE_SB_EENSR_ISF_SB_EEEEESH_SI_SH_SI_NS1B_6fusion15FusionCallbacksIS1F_NS1J_17LinearCombinationISH_fSH_fLNS_15FloatRoundStyleE2EEESG_S1I_JEEENS4_5SM1004TMEM4LOAD26SM100_TMEM_LOAD_32dp32b32xESY_S18_NS4_39AutoVectorizingCopyWithAssumedAlignmentILi128EEENS4_14SM90_TMA_STOREES18_S1U_S1U_EEEvvEEEEvNT_6ParamsE,@"STO_CUDA_ENTRY STV_DEFAULT"
_ZN7cutlass13device_kernelINS_4gemm6kernel13GemmUniversalIN4cute5tupleIJiiiiEEENS1_10collective13CollectiveMmaINS1_35MainloopSm100TmaUmmaWarpSpecializedILi12ELi2ELi4ENS5_IJNS4_1CILi1EEESB_SB_EEEEENS5_IJNSA_ILi128EEESE_NSA_ILi32EEEEEENS_10bfloat16_tENS5_IJlSB_lEEESH_SI_NS4_8TiledMMAINS4_8MMA_AtomIJNS4_20SM100_MMA_F16BF16_SSISH_SH_fLi128ELi128ELNS4_4UMMA5MajorE0ELSN_0ELNSM_7ScaleInE0ELSO_0EEEEEENS4_6LayoutISC_NS5_IJNSA_ILi0EEESS_SS_EEEEENS5_IJNS4_10UnderscoreESV_SV_EEEEENS4_13SM90_TMA_LOADENS4_14ComposedLayoutINS4_7SwizzleILi2ELi4ELi3EEENS4_18smem_ptr_flag_bitsILi16EEENSR_INS5_IJNSA_ILi8EEESF_EEENS5_IJSF_SB_EEEEEEEvNS4_8identityESY_S18_vS19_EENS_8epilogue10collective18CollectiveEpilogueINS1B_23Sm100TmaWarpSpecializedILi4ELi2ELi32ELb1ELb0EEEJSG_NS5_IJNSR_ISE_SB_EENSR_ISF_SB_EEEEESH_SI_SH_SI_NS1B_6fusion15FusionCallbacksIS1F_NS1J_17LinearCombinationISH_fSH_fLNS_15FloatRoundStyleE2EEESG_S1I_JEEENS4_5SM1004TMEM4LOAD26SM100_TMEM_LOAD_32dp32b32xESY_S18_NS4_39AutoVectorizingCopyWithAssumedAlignmentILi128EEENS4_14SM90_TMA_STOREES18_S1U_S1U_EEEvvEEEEvNT_6ParamsE:
[----:B------:R-:W1:Y:S01]  /*0000*/  LDC R1, c[0x0][0x37c] ;  /* 0x0000df00ff017b82 */ /* 0x000e620000000800 */
[----:B------:R-:W2:Y:S01]  /*0010*/  S2R R101, SR_TID.X ;  /* 0x0000000000657919 */ /* 0x000ea20000002100 */
[----:B------:R-:W3:Y:S01]  /*0020*/  LDCU.64 UR4, c[0x0][0x890] ;  /* 0x00011200ff0477ac */ /* 0x000ee20008000a00 */
[----:B------:R-:W-:Y:S02]  /*0030*/  PRMT R88, RZ, 0x7610, R88 ;  /* 0x00007610ff587816 */ /* 0x000fe40000000058 */
[----:B------:R-:W-:Y:S01]  /*0040*/  ELECT P5, URZ, PT ;  /* 0x0000000000ff782f */ /* 0x000fe200038a0000 */
[----:B------:R-:W4:Y:S01]  /*0050*/  LDCU.64 UR46, c[0x0][0x358] ;  /* 0x00006b00ff2e77ac */ /* 0x000f220008000a00 */
[----:B---3--:R-:W-:-:S04]  /*0060*/  UISETP.NE.U32.AND UP0, UPT, UR4, URZ, UPT ;  /* 0x000000ff0400728c */ /* 0x008fc8000bf05070 */
[----:B------:R-:W-:Y:S01]  /*0070*/  UISETP.NE.AND.EX UP0, UPT, UR5, URZ, UPT, UP0 ;  /* 0x000000ff0500728c */ /* 0x000fe2000bf05300 */
[----:B--2---:R-:W-:-:S05]  /*0080*/  SHF.R.U32.HI R92, RZ, 0x5, R101 ;  /* 0x00000005ff5c7819 */ /* 0x004fca0000011665 */
[----:B------:R-:W2:Y:S02]  /*0090*/  SHFL.IDX PT, R0, R92, RZ, 0x1f ;  /* 0x00001fff5c007589 */ /* 0x000ea400000e0000 */
[----:B--2---:R-:W-:Y:S01]  /*00a0*/  R2UR UR8, R0 ;  /* 0x00000000000872ca */ /* 0x004fe200000e0000 */
[----:B-1--4-:R-:W-:-:S14]  /*00b0*/  BRA.U UP0, `(.L_x_0) ;  /* 0x00000001002c7547 */ /* 0x012fdc000b800000 */
[----:B------:R-:W1:Y:S02]  /*00c0*/  LDCU.64 UR6, c[0x0][0x888] ;  /* 0x00011100ff0677ac */ /* 0x000e640008000a00 */
[----:B-1----:R-:W-:-:S04]  /*00d0*/  UISETP.NE.U32.AND UP0, UPT, UR6, URZ, UPT ;  /* 0x000000ff0600728c */ /* 0x002fc8000bf05070 */
[----:B------:R-:W-:-:S09]  /*00e0*/  UISETP.NE.AND.EX UP0, UPT, UR7, URZ, UPT, UP0 ;  /* 0x000000ff0700728c */ /* 0x000fd2000bf05300 */
[----:B------:R-:W-:Y:S05]  /*00f0*/  BRA.U !UP0, `(.L_x_1) ;  /* 0x0000000108107547 */ /* 0x000fea000b800000 */
[----:B------:R-:W1:Y:S02]  /*0100*/  LDC.64 R2, c[0x0][0x888] ;  /* 0x00022200ff027b82 */ /* 0x000e640000000a00 */
[----:B-1----:R1:W5:Y:S01]  /*0110*/  LDG.E R49, desc[UR46][R2.64] ;  /* 0x0000002e02317981 */ /* 0x002362000c1e1900 */
[----:B------:R-:W-:Y:S01]  /*0120*/  HFMA2 R88, -RZ, RZ, 0, 5.9604644775390625e-08 ;  /* 0x00000001ff587431 */ /* 0x000fe200000001ff */
[----:B------:R-:W-:Y:S05]  /*0130*/  BRA `(.L_x_0) ;  /* 0x00000000000c7947 */ /* 0x000fea0003800000 */
.L_x_1:
[----:B------:R-:W1:Y:S01]  /*0140*/  LDCU UR6, c[0x0][0x880] ;  /* 0x00011000ff0677ac */ /* 0x000e620008000800 */
[----:B------:R-:W-:Y:S01]  /*0150*/  HFMA2 R88, -RZ, RZ, 0, 5.9604644775390625e-08 ;  /* 0x00000001ff587431 */ /* 0x000fe200000001ff */
[----:B-1----:R-:W-:-:S07]  /*0160*/  MOV R49, UR6 ;  /* 0x0000000600317c02 */ /* 0x002fce0008000f00 */
.L_x_0:
[----:B------:R-:W2:Y:S02]  /*0170*/  LDCU.64 UR6, c[0x0][0x8b0] ;  /* 0x00011600ff0677ac */ /* 0x000ea40008000a00 */
[----:B--2---:R-:W-:-:S04]  /*0180*/  UISETP.NE.U32.AND UP0, UPT, UR6, URZ, UPT ;  /* 0x000000ff0600728c */ /* 0x004fc8000bf05070 */
[----:B------:R-:W-:-:S09]  /*0190*/  UISETP.NE.AND.EX UP0, UPT, UR7, URZ, UPT, UP0 ;  /* 0x000000ff0700728c */ /* 0x000fd2000bf05300 */
[----:B------:R-:W-:Y:S05]  /*01a0*/  BRA.U UP0, `(.L_x_2) ;  /* 0x0000000100247547 */ /* 0x000fea000b800000 */
[----:B------:R-:W2:Y:S02]  /*01b0*/  LDCU.64 UR6, c[0x0][0x8a8] ;  /* 0x00011500ff0677ac */ /* 0x000ea40008000a00 */
[----:B--2---:R-:W-:-:S04]  /*01c0*/  UISETP.NE.U32.AND UP0, UPT, UR6, URZ, UPT ;  /* 0x000000ff0600728c */ /* 0x004fc8000bf05070 */
[----:B------:R-:W-:-:S09]  /*01d0*/  UISETP.NE.AND.EX UP0, UPT, UR7, URZ, UPT, UP0 ;  /* 0x000000ff0700728c */ /* 0x000fd2000bf05300 */
[----:B------:R-:W-:Y:S05]  /*01e0*/  BRA.U !UP0, `(.L_x_3) ;  /* 0x00000001080c7547 */ /* 0x000fea000b800000 */
[----:B-1----:R-:W1:Y:S02]  /*01f0*/  LDC.64 R2, c[0x0][0x8a8] ;  /* 0x00022a00ff027b82 */ /* 0x002e640000000a00 */
[----:B-1----:R2:W5:Y:S01]  /*0200*/  LDG.E R47, desc[UR46][R2.64] ;  /* 0x0000002e022f7981 */ /* 0x002562000c1e1900 */
[----:B------:R-:W-:Y:S05]  /*0210*/  BRA `(.L_x_2) ;  /* 0x0000000000087947 */ /* 0x000fea0003800000 */
.L_x_3:
[----:B------:R-:W2:Y:S02]  /*0220*/  LDCU UR6, c[0x0][0x8a0] ;  /* 0x00011400ff0677ac */ /* 0x000ea40008000800 */
[----:B--2---:R-:W-:Y:S02]  /*0230*/  MOV R47, UR6 ;  /* 0x00000006002f7c02 */ /* 0x004fe40008000f00 */
.L_x_2:
[----:B------:R-:W-:Y:S01]  /*0240*/  IMAD.U32 R0, RZ, RZ, UR8 ;  /* 0x00000008ff007e24 */ /* 0x000fe2000f8e00ff */
[----:B------:R-:W-:Y:S04]  /*0250*/  BSSY.RECONVERGENT B0, `(.L_x_4) ;  /* 0x000000c000007945 */ /* 0x000fe80003800200 */
[C---:B------:R-:W-:Y:S02]  /*0260*/  ISETP.NE.OR P1, PT, R0.reuse, 0x1, !P5 ;  /* 0x000000010000780c */ /* 0x040fe40006f25670 */
[----:B------:R-:W-:-:S11]  /*0270*/  ISETP.NE.OR P0, PT, R0, 0x3, !P5 ;  /* 0x000000030000780c */ /* 0x000fd60006f05670 */
[----:B------:R-:W-:Y:S05]  /*0280*/  @P1 BRA `(.L_x_5) ;  /* 0x0000000000201947 */ /* 0x000fea0003800000 */
[----:B------:R-:W3:Y:S02]  /*0290*/  LDCU.64 UR6, c[0x0][0x348] ;  /* 0x00006900ff0677ac */ /* 0x000ee40008000a00 */
[----:B---3--:R-:W-:Y:S02]  /*02a0*/  UIADD3 UR10, UP1, UPT, UR6, 0x80, URZ ;  /* 0x00000080060a7890 */ /* 0x008fe4000ff3e0ff */
[----:B------:R-:W-:Y:S02]  /*02b0*/  UIADD3 UR6, UP0, UPT, UR6, 0x180, URZ ;  /* 0x0000018006067890 */ /* 0x000fe4000ff1e0ff */
[----:B------:R-:W-:Y:S02]  /*02c0*/  UIADD3.X UR11, UPT, UPT, URZ, UR7, URZ, UP1, !UPT ;  /* 0x00000007ff0b7290 */ /* 0x000fe40008ffe4ff */
[----:B------:R-:W-:-:S07]  /*02d0*/  UIADD3.X UR7, UPT, UPT, URZ, UR7, URZ, UP0, !UPT ;  /* 0x00000007ff077290 */ /* 0x000fce00087fe4ff */
[----:B------:R3:W-:Y:S02]  /*02e0*/  UTMACCTL.PF [UR10] ;  /* 0x000000000a0079b9 */ /* 0x0007e40008040000 */
[----:B------:R3:W-:Y:S02]  /*02f0*/  UTMACCTL.PF [UR6] ;  /* 0x00000000060079b9 */ /* 0x0007e40008040000 */
[----:B---3--:R-:W-:Y:S01]  /*0300*/  NOP ;  /* 0x0000000000007918 */ /* 0x008fe20000000000 */
.L_x_5:
[----:B------:R-:W-:Y:S05]  /*0310*/  BSYNC.RECONVERGENT B0 ;  /* 0x0000000000007941 */ /* 0x000fea0003800200 */
.L_x_4:
[----:B------:R-:W-:Y:S04]  /*0320*/  BSSY.RECONVERGENT B0, `(.L_x_6) ;  /* 0x000000a000007945 */ /* 0x000fe80003800200 */
        /* <DEDUP_REMOVED lines=9> */
.L_x_7:
[----:B------:R-:W-:Y:S05]  /*03c0*/  BSYNC.RECONVERGENT B0 ;  /* 0x0000000000007941 */ /* 0x000fea0003800200 */
.L_x_6:
[----:B------:R-:W3:Y:S01]  /*03d0*/  LDCU.64 UR6, c[0x0][0x888] ;  /* 0x00011100ff0677ac */ /* 0x000ee20008000a00 */
[----:B------:R-:W-:Y:S02]  /*03e0*/  UISETP.EQ.U32.AND UP1, UPT, UR4, URZ, UPT ;  /* 0x000000ff0400728c */ /* 0x000fe4000bf22070 */
[----:B------:R-:W-:Y:S02]  /*03f0*/  UPLOP3.LUT UP2, UPT, UPT, UPT, UPT, 0x80, 0x8 ;  /* 0x000000000008789c */ /* 0x000fe40003f4f070 */
[----:B---3--:R-:W-:-:S04]  /*0400*/  UISETP.NE.U32.AND UP0, UPT, UR6, URZ, UPT ;  /* 0x000000ff0600728c */ /* 0x008fc8000bf05070 */
[----:B------:R-:W-:-:S04]  /*0410*/  UISETP.NE.AND.EX UP0, UPT, UR7, URZ, UPT, UP0 ;  /* 0x000000ff0700728c */ /* 0x000fc8000bf05300 */
[----:B------:R-:W-:-:S04]  /*0420*/  UISETP.EQ.OR.EX UP3, UPT, UR5, URZ, !UP0, UP1 ;  /* 0x000000ff0500728c */ /* 0x000fc8000c762710 */
[----:B------:R-:W-:-:S05]  /*0430*/  UP2UR UR50, UPR, URZ, 0x8 ;  /* 0x00000008ff327883 */ /* 0x000fca0008000000 */
[----:B------:R-:W-:Y:S07]  /*0440*/  BRA.U !UP3, `(.L_x_8) ;  /* 0x000000010b207547 */ /* 0x000fee000b800000 */
[----:B------:R-:W-:Y:S01]  /*0450*/  UISETP.NE.U32.AND UP2, UPT, UR4, URZ, UPT ;  /* 0x000000ff0400728c */ /* 0x000fe2000bf45070 */
[----:B-----5:R-:W-:Y:S01]  /*0460*/  FSETP.NEU.AND P0, PT, R49, RZ, PT ;  /* 0x000000ff3100720b */ /* 0x020fe20003f0d000 */
[----:B------:R-:W-:Y:S02]  /*0470*/  USEL UR4, URZ, 0xffffffff, UP0 ;  /* 0xffffffffff047887 */ /* 0x000fe40008000000 */
[----:B------:R-:W-:-:S10]  /*0480*/  UISETP.NE.AND.EX UP2, UPT, UR5, URZ, UPT, UP2 ;  /* 0x000000ff0500728c */ /* 0x000fd4000bf45320 */
[----:B------:R-:W-:Y:S01]  /*0490*/  VOTEU.ANY UP1, P0 ;  /* 0x0000000000ff7886 */ /* 0x000fe20000020100 */
[----:B------:R-:W-:-:S04]  /*04a0*/  @!UP2 USEL UR4, URZ, 0xffffffff, UP1 ;  /* 0xffffffffff04a887 */ /* 0x000fc80008800000 */
[----:B------:R-:W-:-:S04]  /*04b0*/  ULOP3.LUT UR4, UR4, 0x1, URZ, 0xc0, !UPT ;  /* 0x0000000104047892 */ /* 0x000fc8000f8ec0ff */
[----:B------:R-:W-:-:S11]  /*04c0*/  UISETP.NE.U32.AND UP2, UPT, UR4, 0x1, UPT ;  /* 0x000000010400788c */ /* 0x000fd6000bf45070 */
.L_x_8:
[----:B-12---:R-:W1:Y:S01]  /*04d0*/  SHFL.IDX PT, R2, R92, RZ, 0x1f ;  /* 0x00001fff5c027589 */ /* 0x006e6200000e0000 */
[----:B------:R-:W-:-:S04]  /*04e0*/  UISETP.NE.AND UP1, UPT, UR8, 0x2, UPT ;  /* 0x000000020800788c */ /* 0x000fc8000bf25270 */
[----:B------:R-:W-:Y:S01]  /*04f0*/  USEL UR6, URZ, 0x1, UP1 ;  /* 0x00000001ff067887 */ /* 0x000fe20008800000 */
[----:B-1----:R-:W-:-:S13]  /*0500*/  ISETP.NE.AND P0, PT, R2, RZ, PT ;  /* 0x000000ff0200720c */ /* 0x002fda0003f05270 */
[----:B------:R-:W-:Y:S05]  /*0510*/  @P0 BRA `(.L_x_9) ;  /* 0x0000000000940947 */ /* 0x000fea0003800000 */
[----:B------:R-:W-:Y:S01]  /*0520*/  ELECT P0, URZ, PT ;  /* 0x0000000000ff782f */ /* 0x000fe20003800000 */
[----:B------:R-:W-:-:S12]  /*0530*/  BSSY.RECONVERGENT B0, `(.L_x_9) ;  /* 0x0000023000007945 */ /* 0x000fd80003800200 */
[----:B------:R-:W-:Y:S05]  /*0540*/  @!P0 BRA `(.L_x_10) ;  /* 0x0000000000848947 */ /* 0x000fea0003800000 */
[----:B------:R-:W1:Y:S01]  /*0550*/  S2UR UR5, SR_CgaCtaId ;  /* 0x00000000000579c3 */ /* 0x000e620000008800 */
[----:B------:R-:W-:Y:S01]  /*0560*/  UMOV UR7, 0x400 ;  /* 0x0000040000077882 */ /* 0x000fe20000000000 */
[----:B------:R-:W-:Y:S02]  /*0570*/  UMOV UR4, 0x1 ;  /* 0x0000000100047882 */ /* 0x000fe40000000000 */
[----:B------:R-:W-:-:S04]  /*0580*/  UIADD3 UR10, UPT, UPT, -UR4, 0x100000, URZ ;  /* 0x00100000040a7890 */ /* 0x000fc8000fffe1ff */
[----:B------:R-:W-:Y:S02]  /*0590*/  USHF.L.U32 UR11, UR10, 0xb, URZ ;  /* 0x0000000b0a0b7899 */ /* 0x000fe400080006ff */
[----:B------:R-:W-:Y:S02]  /*05a0*/  USHF.L.U32 UR10, UR10, 0x1, URZ ;  /* 0x000000010a0a7899 */ /* 0x000fe400080006ff */
[----:B-1----:R-:W-:Y:S01]  /*05b0*/  ULEA UR5, UR5, UR7, 0x18 ;  /* 0x0000000705057291 */ /* 0x002fe2000f8ec0ff */
[----:B------:R-:W1:Y:S11]  /*05c0*/  FENCE.VIEW.ASYNC.S ;  /* 0x00000000000073c6 */ /* 0x000e760000000000 */
[----:B-1----:R1:W2:Y:S01]  /*05d0*/  SYNCS.EXCH.64 URZ, [UR5], UR10 ;  /* 0x0000000a05ff75b2 */ /* 0x0022a20008000100 */
[----:B------:R1:W3:Y:S01]  /*05e0*/  SYNCS.EXCH.64 URZ, [UR5+0x60], UR10 ;  /* 0x0000600a05ff75b2 */ /* 0x0002e20008000100 */
[----:B------:R1:W4:Y:S01]  /*05f0*/  SYNCS.EXCH.64 URZ, [UR5+0x8], UR10 ;  /* 0x0000080a05ff75b2 */ /* 0x0003220008000100 */
[----:B------:R1:W1:Y:S01]  /*0600*/  SYNCS.EXCH.64 URZ, [UR5+0x68], UR10 ;  /* 0x0000680a05ff75b2 */ /* 0x0002620008000100 */
        /* <DEDUP_REMOVED lines=20> */
[----:B--2---:R-:W-:Y:S01]  /*0750*/  NOP ;  /* 0x0000000000007918 */ /* 0x004fe20000000000 */
.L_x_10:
[----:B-1----:R-:W-:Y:S05]  /*0760*/  BSYNC.RECONVERGENT B0 ;  /* 0x0000000000007941 */ /* 0x002fea0003800200 */
.L_x_9:
[----:B------:R-:W1:Y:S01]  /*0770*/  SHFL.IDX PT, R2, R92, RZ, 0x1f ;  /* 0x00001fff5c027589 */ /* 0x000e6200000e0000 */
[----:B------:R-:W-:Y:S01]  /*0780*/  NOP ;  /* 0x0000000000007918 */ /* 0x000fe20000000000 */
[----:B-1----:R-:W-:-:S13]  /*0790*/  ISETP.NE.AND P0, PT, R2, 0x1, PT ;  /* 0x000000010200780c */ /* 0x002fda0003f05270 */
[----:B------:R-:W-:Y:S05]  /*07a0*/  @P0 BRA `(.L_x_11) ;  /* 0x0000000000580947 */ /* 0x000fea0003800000 */
[----:B------:R-:W1:Y:S01]  /*07b0*/  S2UR UR7, SR_CgaCtaId ;  /* 0x00000000000779c3 */ /* 0x000e620000008800 */
[----:B------:R-:W-:Y:S01]  /*07c0*/  UMOV UR9, 0x400 ;  /* 0x0000040000097882 */ /* 0x000fe20000000000 */
[----:B------:R-:W-:Y:S01]  /*07d0*/  UMOV UR5, 0x20 ;  /* 0x0000002000057882 */ /* 0x000fe20000000000 */
[----:B------:R-:W-:Y:S01]  /*07e0*/  UMOV UR4, 0x80 ;  /* 0x0000008000047882 */ /* 0x000fe20000000000 */
[----:B------:R-:W-:-:S04]  /*07f0*/  UIADD3 UR10, UPT, UPT, -UR5, 0x100000, URZ ;  /* 0x00100000050a7890 */ /* 0x000fc8000fffe1ff */
[----:B------:R-:W-:Y:S02]  /*0800*/  USHF.L.U32 UR11, UR10, 0xb, URZ ;  /* 0x0000000b0a0b7899 */ /* 0x000fe400080006ff */
[----:B------:R-:W-:Y:S02]  /*0810*/  USHF.L.U32 UR10, UR10, 0x1, URZ ;  /* 0x000000010a0a7899 */ /* 0x000fe400080006ff */
[----:B------:R-:W-:-:S04]  /*0820*/  UIADD3 UR4, UPT, UPT, -UR4, 0x100000, URZ ;  /* 0x0010000004047890 */ /* 0x000fc8000fffe1ff */
[----:B------:R-:W-:Y:S02]  /*0830*/  USHF.L.U32 UR5, UR4, 0xb, URZ ;  /* 0x0000000b04057899 */ /* 0x000fe400080006ff */
[----:B------:R-:W-:Y:S01]  /*0840*/  USHF.L.U32 UR4, UR4, 0x1, URZ ;  /* 0x0000000104047899 */ /* 0x000fe200080006ff */
[----:B------:R-:W-:Y:S01]  /*0850*/  ELECT P0, URZ, PT ;  /* 0x0000000000ff782f */ /* 0x000fe20003800000 */
[----:B-1----:R-:W-:Y:S01]  /*0860*/  ULEA UR7, UR7, UR9, 0x18 ;  /* 0x0000000907077291 */ /* 0x002fe2000f8ec0ff */
[----:B------:R-:W1:Y:S11]  /*0870*/  FENCE.VIEW.ASYNC.S ;  /* 0x00000000000073c6 */ /* 0x000e760000000000 */
[----:B-1----:R1:W2:Y:S01]  /*0880*/  SYNCS.EXCH.64 URZ, [UR7+0xc0], UR10 ;  /* 0x0000c00a07ff75b2 */ /* 0x0022a20008000100 */
[----:B------:R1:W1:Y:S01]  /*0890*/  SYNCS.EXCH.64 URZ, [UR7+0xe0], UR4 ;  /* 0x0000e00407ff75b2 */ /* 0x0002620008000100 */
[----:B------:R1:W1:Y:S01]  /*08a0*/  SYNCS.EXCH.64 URZ, [UR7+0xc8], UR10 ;  /* 0x0000c80a07ff75b2 */ /* 0x0002620008000100 */
[----:B------:R1:W1:Y:S01]  /*08b0*/  SYNCS.EXCH.64 URZ, [UR7+0xe8], UR4 ;  /* 0x0000e80407ff75b2 */ /* 0x0002620008000100 */
[----:B------:R1:W1:Y:S01]  /*08c0*/  SYNCS.EXCH.64 URZ, [UR7+0xd0], UR10 ;  /* 0x0000d00a07ff75b2 */ /* 0x0002620008000100 */
[----:B------:R1:W1:Y:S01]  /*08d0*/  SYNCS.EXCH.64 URZ, [UR7+0xf0], UR4 ;  /* 0x0000f00407ff75b2 */ /* 0x0002620008000100 */
[----:B------:R1:W1:Y:S01]  /*08e0*/  SYNCS.EXCH.64 URZ, [UR7+0xd8], UR10 ;  /* 0x0000d80a07ff75b2 */ /* 0x0002620008000100 */
[----:B------:R1:W1:Y:S01]  /*08f0*/  SYNCS.EXCH.64 URZ, [UR7+0xf8], UR4 ;  /* 0x0000f80407ff75b2 */ /* 0x0002620008000100 */
[----:B------:R-:W-:Y:S01]  /*0900*/  NOP ;  /* 0x0000000000007918 */ /* 0x000fe20000000000 */
.L_x_11:
[----:B------:R-:W3:Y:S01]  /*0910*/  SHFL.IDX PT, R2, R92, RZ, 0x1f ;  /* 0x00001fff5c027589 */ /* 0x000ee200000e0000 */
[----:B------:R-:W-:Y:S01]  /*0920*/  NOP ;  /* 0x0000000000007918 */ /* 0x000fe20000000000 */
[----:B---3--:R-:W-:-:S13]  /*0930*/  ISETP.NE.AND P0, PT, R2, 0x3, PT ;  /* 0x000000030200780c */ /* 0x008fda0003f05270 */
[----:B------:R-:W-:Y:S05]  /*0940*/  @P0 BRA `(.L_x_12) ;  /* 0x0000000000300947 */ /* 0x000fea0003800000 */
[----:B-1----:R-:W1:Y:S01]  /*0950*/  S2UR UR5, SR_CgaCtaId ;  /* 0x00000000000579c3 */ /* 0x002e620000008800 */
[----:B------:R-:W-:Y:S01]  /*0960*/  UMOV UR7, 0x400 ;  /* 0x0000040000077882 */ /* 0x000fe20000000000 */
[----:B------:R-:W-:Y:S01]  /*0970*/  UMOV UR4, 0x20 ;  /* 0x0000002000047882 */ /* 0x000fe20000000000 */
[----:B------:R-:W-:Y:S01]  /*0980*/  ELECT P0, URZ, PT ;  /* 0x0000000000ff782f */ /* 0x000fe20003800000 */
[----:B------:R-:W-:-:S04]  /*0990*/  UIADD3 UR10, UPT, UPT, -UR4, 0x100000, URZ ;  /* 0x00100000040a7890 */ /* 0x000fc8000fffe1ff */
[----:B------:R-:W-:Y:S02]  /*09a0*/  USHF.L.U32 UR11, UR10, 0xb, URZ ;  /* 0x0000000b0a0b7899 */ /* 0x000fe400080006ff */
[----:B------:R-:W-:Y:S02]  /*09b0*/  USHF.L.U32 UR10, UR10, 0x1, URZ ;  /* 0x000000010a0a7899 */ /* 0x000fe400080006ff */
[----:B-1----:R-:W-:Y:S01]  /*09c0*/  ULEA UR5, UR5, UR7, 0x18 ;  /* 0x0000000705057291 */ /* 0x002fe2000f8ec0ff */
[----:B------:R-:W1:Y:S11]  /*09d0*/  FENCE.VIEW.ASYNC.S ;  /* 0x00000000000073c6 */ /* 0x000e760000000000 */
[----:B-1----:R3:W1:Y:S01]  /*09e0*/  SYNCS.EXCH.64 URZ, [UR5+0x100], UR10 ;  /* 0x0001000a05ff75b2 */ /* 0x0026620008000100 */
[----:B------:R3:W1:Y:S02]  /*09f0*/  SYNCS.EXCH.64 URZ, [UR5+0x108], UR10 ;  /* 0x0001080a05ff75b2 */ /* 0x0006640008000100 */
[----:B---3--:R-:W-:Y:S01]  /*0a00*/  NOP ;  /* 0x0000000000007918 */ /* 0x008fe20000000000 */
.L_x_12:
[----:B------:R-:W3:Y:S01]  /*0a10*/  SHFL.IDX PT, R2, R92, RZ, 0x1f ;  /* 0x00001fff5c027589 */ /* 0x000ee200000e0000 */
[----:B------:R-:W-:Y:S01]  /*0a20*/  NOP ;  /* 0x0000000000007918 */ /* 0x000fe20000000000 */
[----:B---3--:R-:W-:-:S13]  /*0a30*/  ISETP.NE.AND P0, PT, R2, 0x4, PT ;  /* 0x000000040200780c */ /* 0x008fda0003f05270 */
[----:B------:R-:W-:Y:S05]  /*0a40*/  @P0 BRA `(.L_x_13) ;  /* 0x00000000004c0947 */ /* 0x000fea0003800000 */
[----:B-1----:R-:W1:Y:S01]  /*0a50*/  S2UR UR5, SR_CgaCtaId ;  /* 0x00000000000579c3 */ /* 0x002e620000008800 */
[----:B------:R-:W-:Y:S01]  /*0a60*/  UMOV UR9, 0x100 ;  /* 0x0000010000097882 */ /* 0x000fe20000000000 */
[----:B------:R-:W-:Y:S01]  /*0a70*/  UMOV UR7, 0x400 ;  /* 0x0000040000077882 */ /* 0x000fe20000000000 */
[----:B------:R-:W-:Y:S01]  /*0a80*/  USEL UR9, UR9, 0xe0, UP2 ;  /* 0x000000e009097887 */ /* 0x000fe20009000000 */
[----:B------:R-:W-:Y:S01]  /*0a90*/  UMOV UR4, 0x1 ;  /* 0x0000000100047882 */ /* 0x000fe20000000000 */
[----:B------:R-:W-:Y:S01]  /*0aa0*/  ELECT P0, URZ, PT ;  /* 0x0000000000ff782f */ /* 0x000fe20003800000 */
[----:B------:R-:W-:-:S04]  /*0ab0*/  UIADD3 UR10, UPT, UPT, -UR4, 0x100000, URZ ;  /* 0x00100000040a7890 */ /* 0x000fc8000fffe1ff */
[----:B------:R-:W-:Y:S02]  /*0ac0*/  USHF.L.U32 UR11, UR10, 0xb, URZ ;  /* 0x0000000b0a0b7899 */ /* 0x000fe400080006ff */
[----:B------:R-:W-:Y:S02]  /*0ad0*/  USHF.L.U32 UR10, UR10, 0x1, URZ ;  /* 0x000000010a0a7899 */ /* 0x000fe400080006ff */
[----:B------:R-:W-:-:S04]  /*0ae0*/  UIADD3 UR12, UPT, UPT, -UR9, 0x100000, URZ ;  /* 0x00100000090c7890 */ /* 0x000fc8000fffe1ff */
[----:B------:R-:W-:Y:S02]  /*0af0*/  USHF.L.U32 UR13, UR12, 0xb, URZ ;  /* 0x0000000b0c0d7899 */ /* 0x000fe400080006ff */
[----:B------:R-:W-:Y:S02]  /*0b00*/  USHF.L.U32 UR12, UR12, 0x1, URZ ;  /* 0x000000010c0c7899 */ /* 0x000fe400080006ff */
[----:B-1----:R-:W-:Y:S01]  /*0b10*/  ULEA UR5, UR5, UR7, 0x18 ;  /* 0x0000000705057291 */ /* 0x002fe2000f8ec0ff */
[----:B------:R-:W1:Y:S11]  /*0b20*/  FENCE.VIEW.ASYNC.S ;  /* 0x00000000000073c6 */ /* 0x000e760000000000 */
[----:B-1----:R3:W1:Y:S01]  /*0b30*/  SYNCS.EXCH.64 URZ, [UR5+0x110], UR10 ;  /* 0x0001100a05ff75b2 */ /* 0x0026620008000100 */
[----:B------:R3:W1:Y:S01]  /*0b40*/  SYNCS.EXCH.64 URZ, [UR5+0x120], UR12 ;  /* 0x0001200c05ff75b2 */ /* 0x0006620008000100 */
[----:B------:R3:W1:Y:S01]  /*0b50*/  SYNCS.EXCH.64 URZ, [UR5+0x118], UR10 ;  /* 0x0001180a05ff75b2 */ /* 0x0006620008000100 */
[----:B------:R3:W1:Y:S02]  /*0b60*/  SYNCS.EXCH.64 URZ, [UR5+0x128], UR12 ;  /* 0x0001280c05ff75b2 */ /* 0x0006640008000100 */
[----:B---3--:R-:W-:Y:S01]  /*0b70*/  NOP ;  /* 0x0000000000007918 */ /* 0x008fe20000000000 */
.L_x_13:
[----:B------:R-:W3:Y:S01]  /*0b80*/  SHFL.IDX PT, R2, R92, RZ, 0x1f ;  /* 0x00001fff5c027589 */ /* 0x000ee200000e0000 */
[----:B------:R-:W-:Y:S01]  /*0b90*/  NOP ;  /* 0x0000000000007918 */ /* 0x000fe20000000000 */
[----:B---3--:R-:W-:-:S13]  /*0ba0*/  ISETP.NE.AND P0, PT, R2, 0x5, PT ;  /* 0x000000050200780c */ /* 0x008fda0003f05270 */
[----:B------:R-:W-:Y:S05]  /*0bb0*/  @P0 BRA `(.L_x_14) ;  /* 0x0000000000580947 */ /* 0x000fea0003800000 */
[----:B-1----:R-:W1:Y:S01]  /*0bc0*/  S2UR UR7, SR_CgaCtaId ;  /* 0x00000000000779c3 */ /* 0x002e620000008800 */
        /* <DEDUP_REMOVED lines=12> */
[----:B-1----:R3:W1:Y:S01]  /*0c90*/  SYNCS.EXCH.64 URZ, [UR7+0x130], UR10 ;  /* 0x0001300a07ff75b2 */ /* 0x0026620008000100 */
[----:B------:R3:W1:Y:S01]  /*0ca0*/  SYNCS.EXCH.64 URZ, [UR7+0x150], UR4 ;  /* 0x0001500407ff75b2 */ /* 0x0006620008000100 */
[----:B------:R3:W1:Y:S01]  /*0cb0*/  SYNCS.EXCH.64 URZ, [UR7+0x138], UR10 ;  /* 0x0001380a07ff75b2 */ /* 0x0006620008000100 */
[----:B------:R3:W1:Y:S01]  /*0cc0*/  SYNCS.EXCH.64 URZ, [UR7+0x158], UR4 ;  /* 0x0001580407ff75b2 */ /* 0x0006620008000100 */
[----:B------:R3:W1:Y:S01]  /*0cd0*/  SYNCS.EXCH.64 URZ, [UR7+0x140], UR10 ;  /* 0x0001400a07ff75b2 */ /* 0x0006620008000100 */
[----:B------:R3:W1:Y:S01]  /*0ce0*/  SYNCS.EXCH.64 URZ, [UR7+0x160], UR4 ;  /* 0x0001600407ff75b2 */ /* 0x0006620008000100 */
[----:B------:R3:W1:Y:S01]  /*0cf0*/  SYNCS.EXCH.64 URZ, [UR7+0x148], UR10 ;  /* 0x0001480a07ff75b2 */ /* 0x0006620008000100 */
[----:B------:R3:W1:Y:S02]  /*0d00*/  SYNCS.EXCH.64 URZ, [UR7+0x168], UR4 ;  /* 0x0001680407ff75b2 */ /* 0x0006640008000100 */
[----:B---3--:R-:W-:Y:S01]  /*0d10*/  NOP ;  /* 0x0000000000007918 */ /* 0x008fe20000000000 */
.L_x_14:
        /* <DEDUP_REMOVED lines=18> */
.L_x_15:
[----:B-1----:R-:W1:Y:S01]  /*0e40*/  S2UR UR5, SR_CTAID.X ;  /* 0x00000000000579c3 */ /* 0x002e620000002500 */
[----:B------:R-:W-:-:S05]  /*0e50*/  CS2R.32 R87, SR_CgaSize ;  /* 0x0000000000577805 */ /* 0x000fca0000008a00 */
[----:B------:R-:W-:-:S05]  /*0e60*/  IMAD R87, R87, -0xa0, RZ ;  /* 0xffffff6057577824 */ /* 0x000fca00078e02ff */
[----:B------:R-:W-:-:S14]  /*0e70*/  R2UR UR9, R87 ;  /* 0x00000000570972ca */ /* 0x000fdc00000e0000 */
[----:B------:R-:W3:Y:S01]  /*0e80*/  LDCU UR9, c[0x0][UR9+0x2b0] ;  /* 0x00005600090977ac */ /* 0x000ee20008000800 */
[----:B------:R-:W-:Y:S01]  /*0e90*/  NOP ;  /* 0x0000000000007918 */ /* 0x000fe20000000000 */
[----:B------:R-:W-:-:S05]  /*0ea0*/  CS2R.32 R87, SR_CgaSize ;  /* 0x0000000000577805 */ /* 0x000fca0000008a00 */
[----:B------:R-:W-:-:S05]  /*0eb0*/  IMAD R87, R87, -0xa0, RZ ;  /* 0xffffff6057577824 */ /* 0x000fca00078e02ff */
[----:B------:R-:W-:-:S14]  /*0ec0*/  R2UR UR7, R87 ;  /* 0x00000000570772ca */ /* 0x000fdc00000e0000 */
[----:B------:R-:W2:Y:S01]  /*0ed0*/  LDCU UR7, c[0x0][UR7+0x2b4] ;  /* 0x00005680070777ac */ /* 0x000ea20008000800 */
[----:B------:R-:W4:Y:S08]  /*0ee0*/  S2UR UR4, SR_CTAID.Y ;  /* 0x00000000000479c3 */ /* 0x000f300000002600 */
[----:B------:R-:W2:Y:S01]  /*0ef0*/  LDC R10, c[0x0][0xb24] ;  /* 0x0002c900ff0a7b82 */ /* 0x000ea20000000800 */
[----:B-1----:R-:W-:-:S02]  /*0f00*/  I2FP.F32.U32 R87, UR5 ;  /* 0x0000000500577c45 */ /* 0x002fc40008201000 */
[----:B------:R-:W-:-:S05]  /*0f10*/  CS2R.32 R3, SR_CgaSize ;  /* 0x0000000000037805 */ /* 0x000fca0000008a00 */
[----:B------:R-:W-:-:S06]  /*0f20*/  IMAD R3, R3, -0xa0, RZ ;  /* 0xffffff6003037824 */ /* 0x000fcc00078e02ff */
[----:B------:R-:W1:Y:S01]  /*0f30*/  LDC R3, c[0x0][R3+0x2a0] ;  /* 0x0000a80003037b82 */ /* 0x000e620000000800 */
[----:B------:R-:W-:Y:S01]  /*0f40*/  MOV R15, UR5 ;  /* 0x00000005000f7c02 */ /* 0x000fe20008000f00 */
[----:B---3--:R-:W-:Y:S01]  /*0f50*/  FMUL R87, R87, UR9 ;  /* 0x0000000957577c20 */ /* 0x008fe20008400000 */
[----:B----4-:R-:W-:Y:S02]  /*0f60*/  I2FP.F32.U32 R86, UR4 ;  /* 0x0000000400567c45 */ /* 0x010fe40008201000 */
[----:B------:R-:W-:-:S05]  /*0f70*/  CS2R.32 R2, SR_CgaSize ;  /* 0x0000000000027805 */ /* 0x000fca0000008a00 */
[----:B------:R-:W-:-:S06]  /*0f80*/  IMAD R2, R2, -0xa0, RZ ;  /* 0xffffff6002027824 */ /* 0x000fcc00078e02ff */
[----:B------:R-:W3:Y:S01]  /*0f90*/  LDC R2, c[0x0][R2+0x2a4] ;  /* 0x0000a90002027b82 */ /* 0x000ee20000000800 */
[----:B------:R-:W-:Y:S01]  /*0fa0*/  MOV R14, UR4 ;  /* 0x00000004000e7c02 */ /* 0x000fe20008000f00 */
[----:B------:R-:W4:Y:S01]  /*0fb0*/  F2I.U32.TRUNC.NTZ R87, R87 ;  /* 0x0000005700577305 */ /* 0x000f22000020f000 */
[----:B--2---:R-:W-:-:S05]  /*0fc0*/  FMUL R86, R86, UR7 ;  /* 0x0000000756567c20 */ /* 0x004fca0008400000 */
[----:B------:R-:W-:Y:S01]  /*0fd0*/  BAR.SYNC.DEFER_BLOCKING 0x0 ;  /* 0x0000000000007b1d */ /* 0x000fe20000010000 */
[----:B------:R-:W-:-:S05]  /*0fe0*/  ISETP.GE.AND P0, PT, R10, 0x1, PT ;  /* 0x000000010a00780c */ /* 0x000fca0003f06270 */
[----:B------:R-:W2:Y:S02]  /*0ff0*/  F2I.U32.TRUNC.NTZ R86, R86 ;  /* 0x0000005600567305 */ /* 0x000ea4000020f000 */
[----:B------:R-:W3:Y:S01]  /*1000*/  S2UR UR36, SR_CTAID.Z ;  /* 0x00000000002479c3 */ /* 0x000ee20000002700 */
[----:B----4-:R-:W-:-:S05]  /*1010*/  IADD3 R87, PT, PT, -R87, RZ, RZ ;  /* 0x000000ff57577210 */ /* 0x010fca0007ffe1ff */
[----:B-1----:R-:W-:Y:S01]  /*1020*/  IMAD R87, R3, R87, UR5 ;  /* 0x0000000503577e24 */ /* 0x002fe2000f8e0257 */
[----:B--2---:R-:W-:-:S05]  /*1030*/  IADD3 R86, PT, PT, -R86, RZ, RZ ;  /* 0x000000ff56567210 */ /* 0x004fca0007ffe1ff */
[----:B---3--:R-:W-:Y:S01]  /*1040*/  IMAD R86, R2, R86, UR4 ;  /* 0x0000000402567e24 */ /* 0x008fe2000f8e0256 */
[----:B------:R-:W-:Y:S06]  /*1050*/  @!P0 BRA `(.L_x_16) ;  /* 0x0000000000b88947 */ /* 0x000fec0003800000 */
[----:B------:R-:W1:Y:S01]  /*1060*/  LDC.64 R4, c[0x0][0xb18] ;  /* 0x0002c600ff047b82 */ /* 0x000e620000000a00 */
[----:B------:R-:W-:-:S07]  /*1070*/  ISETP.NE.AND P0, PT, R10, 0x1, PT ;  /* 0x000000010a00780c */ /* 0x000fce0003f05270 */
[----:B------:R-:W2:Y:S08]  /*1080*/  LDC R9, c[0x0][0xb0c] ;  /* 0x0002c300ff097b82 */ /* 0x000eb00000000800 */
[----:B------:R-:W3:Y:S08]  /*1090*/  LDC R12, c[0x0][0x370] ;  /* 0x0000dc00ff0c7b82 */ /* 0x000ef00000000800 */
[----:B------:R-:W4:Y:S01]  /*10a0*/  LDC R11, c[0x0][0x374] ;  /* 0x0000dd00ff0b7b82 */ /* 0x000f220000000800 */
[----:B-1----:R-:W-:-:S07]  /*10b0*/  ISETP.NE.AND P1, PT, R4, 0x1, PT ;  /* 0x000000010400780c */ /* 0x002fce0003f25270 */
[----:B------:R-:W3:Y:S01]  /*10c0*/  LDC.64 R6, c[0x0][0xb10] ;  /* 0x0002c400ff067b82 */ /* 0x000ee20000000a00 */
[----:B--2---:R-:W-:-:S07]  /*10d0*/  ISETP.NE.AND P2, PT, R9, 0x1, PT ;  /* 0x000000010900780c */ /* 0x004fce0003f45270 */
[----:B------:R-:W1:Y:S08]  /*10e0*/  LDC R8, c[0x0][0xb20] ;  /* 0x0002c800ff087b82 */ /* 0x000e700000000800 */
[----:B------:R-:W2:Y:S01]  /*10f0*/  LDC.64 R2, c[0x0][0xb28] ;  /* 0x0002ca00ff027b82 */ /* 0x000ea20000000a00 */
[----:B----4-:R-:W-:-:S04]  /*1100*/  IMAD.HI.U32 R13, R11, R5, RZ ;  /* 0x000000050b0d7227 */ /* 0x010fc800078e00ff */
[----:B------:R-:W-:-:S04]  /*1110*/  IMAD.HI.U32 R5, R14, R5, RZ ;  /* 0x000000050e057227 */ /* 0x000fc800078e00ff */
[----:B---3--:R-:W-:-:S05]  /*1120*/  IMAD.HI.U32 R16, R12, R6, RZ ;  /* 0x000000060c107227 */ /* 0x008fca00078e00ff */
[-C--:B------:R-:W-:Y:S01]  /*1130*/  @P2 SHF.R.U32.HI R12, RZ, R7.reuse, R16 ;  /* 0x00000007ff0c2219 */ /* 0x080fe20000011610 */
[----:B------:R-:W-:Y:S01]  /*1140*/  IMAD.HI.U32 R16, R15, R6, RZ ;  /* 0x000000060f107227 */ /* 0x000fe200078e00ff */
[-C--:B-1----:R-:W-:Y:S02]  /*1150*/  @P1 SHF.R.U32.HI R11, RZ, R8.reuse, R13 ;  /* 0x00000008ff0b1219 */ /* 0x082fe4000001160d */
[----:B------:R-:W-:Y:S02]  /*1160*/  SHF.R.U32.HI R5, RZ, R8, R5 ;  /* 0x00000008ff057219 */ /* 0x000fe40000011605 */
[----:B------:R-:W-:Y:S02]  /*1170*/  SHF.R.U32.HI R16, RZ, R7, R16 ;  /* 0x00000007ff107219 */ /* 0x000fe40000011610 */
[----:B------:R-:W-:Y:S01]  /*1180*/  SEL R5, R14, R5, !P1 ;  /* 0x000000050e057207 */ /* 0x000fe20004800000 */
[----:B--2---:R-:W-:Y:S01]  /*1190*/  IMAD.HI.U32 R13, R11, R2, RZ ;  /* 0x000000020b0d7227 */ /* 0x004fe200078e00ff */
[----:B------:R-:W-:-:S03]  /*11a0*/  SEL R16, R15, R16, !P2 ;  /* 0x000000100f107207 */ /* 0x000fc60005000000 */
[----:B------:R-:W-:Y:S01]  /*11b0*/  IMAD.HI.U32 R6, R12, R2, RZ ;  /* 0x000000020c067227 */ /* 0x000fe200078e00ff */
[----:B------:R-:W-:-:S04]  /*11c0*/  @P0 SHF.R.U32.HI R11, RZ, R3, R13 ;  /* 0x00000003ff0b0219 */ /* 0x000fc8000001160d */
[----:B------:R-:W-:Y:S01]  /*11d0*/  @P0 SHF.R.U32.HI R12, RZ, R3, R6 ;  /* 0x00000003ff0c0219 */ /* 0x000fe20000011606 */
[----:B------:R-:W-:-:S04]  /*11e0*/  IMAD R11, R11, R10, RZ ;  /* 0x0000000a0b0b7224 */ /* 0x000fc800078e02ff */
[----:B------:R-:W-:Y:S01]  /*11f0*/  IMAD R6, R12, R10, RZ ;  /* 0x0000000a0c067224 */ /* 0x000fe200078e02ff */
[----:B------:R-:W-:-:S04]  /*1200*/  ISETP.GE.AND P1, PT, R5, R11, PT ;  /* 0x0000000b0500720c */ /* 0x000fc80003f26270 */
[----:B------:R-:W-:Y:S01]  /*1210*/  ISETP.GE.OR P1, PT, R16, R6, P1 ;  /* 0x000000061000720c */ /* 0x000fe20000f26670 */
[----:B------:R-:W-:-:S05]  /*1220*/  IMAD.HI.U32 R6, R5, R2, RZ ;  /* 0x0000000205067227 */ /* 0x000fca00078e00ff */
[----:B------:R-:W-:-:S04]  /*1230*/  SHF.R.U32.HI R6, RZ, R3, R6 ;  /* 0x00000003ff067219 */ /* 0x000fc80000011606 */
[----:B------:R-:W-:-:S03]  /*1240*/  SEL R6, R5, R6, !P0 ;  /* 0x0000000605067207 */ /* 0x000fc60004000000 */
[----:B------:R-:W-:Y:S01]  /*1250*/  @!P1 IMAD.HI.U32 R7, R16, R2, RZ ;  /* 0x0000000210079227 */ /* 0x000fe200078e00ff */
[----:B------:R-:W-:-:S04]  /*1260*/  IADD3 R2, PT, PT, -R6, RZ, RZ ;  /* 0x000000ff06027210 */ /* 0x000fc80007ffe1ff */
[----:B------:R-:W-:Y:S01]  /*1270*/  @!P1 SHF.R.U32.HI R3, RZ, R3, R7 ;  /* 0x00000003ff039219 */ /* 0x000fe20000011607 */
[----:B------:R-:W-:Y:S01]  /*1280*/  IMAD R2, R10, R2, R5 ;  /* 0x000000020a027224 */ /* 0x000fe200078e0205 */
[----:B------:R-:W-:Y:S02]  /*1290*/  IADD3 R7, PT, PT, -R5, RZ, RZ ;  /* 0x000000ff05077210 */ /* 0x000fe40007ffe1ff */
[----:B------:R-:W-:-:S03]  /*12a0*/  @!P1 SEL R3, R16, R3, !P0 ;  /* 0x0000000310039207 */ /* 0x000fc60004000000 */
[----:B------:R-:W-:Y:S02]  /*12b0*/  IMAD R7, R4, R7, R14 ;  /* 0x0000000704077224 */ /* 0x000fe400078e020e */
[--C-:B------:R-:W-:Y:S02]  /*12c0*/  @!P1 IMAD.IADD R6, R6, 0x1, -R3.reuse ;  /* 0x0000000106069824 */ /* 0x100fe400078e0a03 */
[----:B------:R-:W-:Y:S01]  /*12d0*/  @!P1 IMAD R3, R2, R12, R3 ;  /* 0x0000000c02039224 */ /* 0x000fe200078e0203 */
[----:B------:R-:W-:Y:S01]  /*12e0*/  IADD3 R2, PT, PT, -R16, RZ, RZ ;  /* 0x000000ff10027210 */ /* 0x000fe20007ffe1ff */
[----:B------:R-:W-:Y:S02]  /*12f0*/  @!P1 IMAD R5, R6, R10, R16 ;  /* 0x0000000a06059224 */ /* 0x000fe400078e0210 */
[----:B------:R-:W-:Y:S02]  /*1300*/  @!P1 IMAD.MOV.U32 R16, RZ, RZ, R3 ;  /* 0x000000ffff109224 */ /* 0x000fe400078e0003 */
[----:B------:R-:W-:-:S02]  /*1310*/  IMAD R2, R9, R2, R15 ;  /* 0x0000000209027224 */ /* 0x000fc400078e020f */
[----:B------:R-:W-:Y:S02]  /*1320*/  IMAD R14, R5, R4, R7 ;  /* 0x00000004050e7224 */ /* 0x000fe400078e0207 */
[----:B------:R-:W-:Y:S02]  /*1330*/  IMAD R15, R16, R9, R2 ;  /* 0x00000009100f7224 */ /* 0x000fe400078e0202 */
.L_x_16:
[----:B------:R-:W1:Y:S01]  /*1340*/  LDCU UR4, c[0x0][0xb30] ;  /* 0x00016600ff0477ac */ /* 0x000e620008000800 */
[----:B------:R-:W2:Y:S08]  /*1350*/  S2UR UR37, SR_CgaCtaId ;  /* 0x00000000002579c3 */ /* 0x000eb00000008800 */
[----:B------:R-:W3:Y:S01]  /*1360*/  LDC R40, c[0x0][0xb24] ;  /* 0x0002c900ff287b82 */ /* 0x000ee20000000800 */
[----:B-1----:R-:W-:-:S09]  /*1370*/  UISETP.NE.AND UP1, UPT, UR4, 0x1, UPT ;  /* 0x000000010400788c */ /* 0x002fd2000bf25270 */
[----:B--2---:R-:W-:Y:S05]  /*1380*/  BRA.U UP1, `(.L_x_17) ;  /* 0x0000000101407547 */ /* 0x004fea000b800000 */
[----:B------:R-:W1:Y:S08]  /*1390*/  LDC.64 R4, c[0x0][0xb10] ;  /* 0x0002c400ff047b82 */ /* 0x000e700000000a00 */
[----:B------:R-:W2:Y:S08]  /*13a0*/  LDC.64 R2, c[0x0][0xb18] ;  /* 0x0002c600ff027b82 */ /* 0x000eb00000000a00 */
[----:B------:R-:W4:Y:S08]  /*13b0*/  LDC R6, c[0x0][0xb20] ;  /* 0x0002c800ff067b82 */ /* 0x000f300000000800 */
[----:B------:R-:W3:Y:S01]  /*13c0*/  LDC R7, c[0x0][0xb0c] ;  /* 0x0002c300ff077b82 */ /* 0x000ee20000000800 */
[----:B-1----:R-:W-:-:S05]  /*13d0*/  IMAD.HI.U32 R4, R15, R4, RZ ;  /* 0x000000040f047227 */ /* 0x002fca00078e00ff */
[----:B------:R-:W-:Y:S01]  /*13e0*/  SHF.R.U32.HI R4, RZ, R5, R4 ;  /* 0x00000005ff047219 */ /* 0x000fe20000011604 */
[----:B--2---:R-:W-:Y:S01]  /*13f0*/  IMAD.HI.U32 R3, R14, R3, RZ ;  /* 0x000000030e037227 */ /* 0x004fe200078e00ff */
[----:B------:R-:W-:-:S04]  /*1400*/  ISETP.NE.AND P0, PT, R2, 0x1, PT ;  /* 0x000000010200780c */ /* 0x000fc80003f05270 */
[----:B----4-:R-:W-:-:S04]  /*1410*/  SHF.R.U32.HI R3, RZ, R6, R3 ;  /* 0x00000006ff037219 */ /* 0x010fc80000011603 */
[----:B------:R-:W-:Y:S02]  /*1420*/  SEL R3, R14, R3, !P0 ;  /* 0x000000030e037207 */ /* 0x000fe40004000000 */
[----:B---3--:R-:W-:-:S04]  /*1430*/  ISETP.NE.AND P1, PT, R7, 0x1, PT ;  /* 0x000000010700780c */ /* 0x008fc80003f25270 */
[----:B------:R-:W-:-:S05]  /*1440*/  SEL R4, R15, R4, !P1 ;  /* 0x000000040f047207 */ /* 0x000fca0004800000 */
[----:B------:R-:W-:Y:S02]  /*1450*/  IMAD.IADD R5, R3, 0x1, -R4 ;  /* 0x0000000103057824 */ /* 0x000fe400078e0a04 */
[----:B------:R-:W-:Y:S02]  /*1460*/  IMAD.IADD R3, R4, 0x1, -R3 ;  /* 0x0000000104037824 */ /* 0x000fe400078e0a03 */
[----:B------:R-:W-:Y:S02]  /*1470*/  IMAD R15, R5, R7, R15 ;  /* 0x00000007050f7224 */ /* 0x000fe400078e020f */
[----:B------:R-:W-:-:S07]  /*1480*/  IMAD R14, R3, R2, R14 ;  /* 0x00000002030e7224 */ /* 0x000fce00078e020e */
.L_x_17:
[----:B------:R-:W-:Y:S01]  /*1490*/  BAR.SYNC.DEFER_BLOCKING 0x0 ;  /* 0x0000000000007b1d */ /* 0x000fe20000010000 */
[----:B------:R-:W-:Y:S01]  /*14a0*/  UISETP.NE.AND UP1, UPT, UR8, 0x2, UPT ;  /* 0x000000020800788c */ /* 0x000fe2000bf25270 */
[----:B------:R-:W-:Y:S02]  /*14b0*/  ISETP.NE.OR P5, PT, R0, 0x2, !P5 ;  /* 0x000000020000780c */ /* 0x000fe40006fa5670 */
[----:B------:R-:W-:-:S06]  /*14c0*/  LOP3.LUT R2, R101, 0x1f, RZ, 0xc0, !PT ;  /* 0x0000001f65027812 */ /* 0x000fcc00078ec0ff */
[----:B------:R-:W-:Y:S05]  /*14d0*/  BRA.U UP1, `(.L_x_18) ;  /* 0x0000001501747547 */ /* 0x000fea000b800000 */
[----:B------:R-:W1:Y:S01]  /*14e0*/  LDCU UR13, c[0x0][0x38c] ;  /* 0x00007180ff0d77ac */ /* 0x000e620008000800 */
[----:B------:R-:W2:Y:S01]  /*14f0*/  LDC R8, c[0x0][0x370] ;  /* 0x0000dc00ff087b82 */ /* 0x000ea20000000800 */
[----:B------:R-:W-:Y:S01]  /*1500*/  PLOP3.LUT P1, PT, PT, PT, UP2, 0x80, 0x8 ;  /* 0x000000000008781c */ /* 0x000fe20003f2f028 */
[----:B------:R-:W-:Y:S01]  /*1510*/  IMAD.MOV.U32 R17, RZ, RZ, 0x1 ;  /* 0x00000001ff117424 */ /* 0x000fe200078e00ff */
[----:B------:R-:W-:Y:S01]  /*1520*/  ISETP.EQ.OR P4, PT, R2, RZ, P5 ;  /* 0x000000ff0200720c */ /* 0x000fe20002f82670 */
[----:B------:R-:W-:Y:S01]  /*1530*/  IMAD.MOV.U32 R16, RZ, RZ, RZ ;  /* 0x000000ffff107224 */ /* 0x000fe200078e00ff */
[----:B------:R-:W-:Y:S02]  /*1540*/  PLOP3.LUT P1, PT, P1, PT, PT, 0x8, 0x80 ;  /* 0x000000000080781c */ /* 0x000fe40000f2e170 */
[----:B------:R-:W-:Y:S01]  /*1550*/  CS2R R12, SRZ ;  /* 0x00000000000c7805 */ /* 0x000fe2000001ff00 */
[----:B------:R-:W-:Y:S01]  /*1560*/  IMAD.MOV.U32 R11, RZ, RZ, 0x1 ;  /* 0x00000001ff0b7424 */ /* 0x000fe200078e00ff */
[----:B------:R-:W4:Y:S01]  /*1570*/  LDC R0, c[0x0][0x374] ;  /* 0x0000dd00ff007b82 */ /* 0x000f220000000800 */
[----:B------:R-:W2:Y:S01]  /*1580*/  LDCU.64 UR22, c[0x0][0x348] ;  /* 0x00006900ff1677ac */ /* 0x000ea20008000a00 */
[----:B------:R-:W-:Y:S01]  /*1590*/  UMOV UR6, URZ ;  /* 0x000000ff00067c82 */ /* 0x000fe20008000000 */
[----:B-1----:R-:W-:-:S04]  /*15a0*/  UIADD3 UR5, UPT, UPT, UR13, 0x1f, URZ ;  /* 0x0000001f0d057890 */ /* 0x002fc8000fffe0ff */
[----:B------:R-:W-:-:S04]  /*15b0*/  USHF.R.S32.HI UR4, URZ, 0x1f, UR5 ;  /* 0x0000001fff047899 */ /* 0x000fc80008011405 */
[----:B------:R-:W-:-:S04]  /*15c0*/  ULEA.HI UR4, UR4, UR5, URZ, 0x5 ;  /* 0x0000000504047291 */ /* 0x000fc8000f8f28ff */
[----:B------:R-:W-:Y:S02]  /*15d0*/  USHF.R.S32.HI UR15, URZ, 0x5, UR4 ;  /* 0x00000005ff0f7899 */ /* 0x000fe40008011404 */
[----:B------:R-:W-:Y:S02]  /*15e0*/  UIADD3 UR4, UPT, UPT, UR13, -0x1, URZ ;  /* 0xffffffff0d047890 */ /* 0x000fe4000fffe0ff */
[----:B------:R-:W-:Y:S02]  /*15f0*/  UISETP.LT.U32.AND UP0, UPT, UR15, 0xc, UPT ;  /* 0x0000000c0f00788c */ /* 0x000fe4000bf01070 */
[----:B------:R-:W-:Y:S02]  /*1600*/  UISETP.GE.U32.AND UP1, UPT, UR4, -0x3f, UPT ;  /* 0xffffffc10400788c */ /* 0x000fe4000bf26070 */
[----:B------:R-:W-:Y:S02]  /*1610*/  USEL UR14, UR15, 0xc, UP0 ;  /* 0x0000000c0f0e7887 */ /* 0x000fe40008000000 */
[----:B------:R-:W-:-:S02]  /*1620*/  UIADD3 UR13, UPT, UPT, UR13, 0x3e, URZ ;  /* 0x0000003e0d0d7890 */ /* 0x000fc4000fffe0ff */
[----:B------:R-:W-:Y:S02]  /*1630*/  UIADD3 UR5, UPT, UPT, UR14, -0x1, URZ ;  /* 0xffffffff0e057890 */ /* 0x000fe4000fffe0ff */
[----:B------:R-:W-:-:S03]  /*1640*/  UIADD3 UR7, UPT, UPT, UR15, -UR14, URZ ;  /* 0x8000000e0f077290 */ /* 0x000fc6000fffe0ff */
[----:B------:R-:W-:-:S04]  /*1650*/  @UP1 UIADD3 UR5, UPT, UPT, UR14, URZ, URZ ;  /* 0x000000ff0e051290 */ /* 0x000fc8000fffe0ff */
[----:B--2---:R-:W-:-:S12]  /*1660*/  UIADD3 UR5, UPT, UPT, UR5, 0x1, URZ ;  /* 0x0000000105057890 */ /* 0x004fd8000fffe0ff */
.L_x_36:
[----:B------:R-:W-:Y:S01]  /*1670*/  UISETP.NE.AND UP0, UPT, UR37, URZ, UPT ;  /* 0x000000ff2500728c */ /* 0x000fe2000bf05270 */
[----:B------:R-:W1:Y:S08]  /*1680*/  S2UR UR37, SR_CgaCtaId ;  /* 0x00000000002579c3 */ /* 0x000e700000008800 */
[----:B------:R-:W-:Y:S05]  /*1690*/  BRA.U UP0, `(.L_x_19) ;  /* 0x0000000100347547 */ /* 0x000fea000b800000 */
[----:B------:R-:W2:Y:S01]  /*16a0*/  S2R R2, SR_CgaCtaId ;  /* 0x0000000000027919 */ /* 0x000ea20000008800 */
[----:B------:R-:W-:-:S04]  /*16b0*/  MOV R3, 0x400 ;  /* 0x0000040000037802 */ /* 0x000fc80000000f00 */
[----:B--2---:R-:W-:Y:S02]  /*16c0*/  LEA R2, R2, R3, 0x18 ;  /* 0x0000000302027211 */ /* 0x004fe400078ec0ff */
[----:B------:R-:W-:-:S03]  /*16d0*/  SHF.L.U32 R3, R11, 0x1f, RZ ;  /* 0x0000001f0b037819 */ /* 0x000fc600000006ff */
[----:B------:R-:W-:-:S04]  /*16e0*/  IMAD R2, R12, 0x8, R2 ;  /* 0x000000080c027824 */ /* 0x000fc800078e0202 */
[----:B------:R-:W2:Y:S02]  /*16f0*/  SYNCS.PHASECHK.TRANS64.TRYWAIT P0, [R2+URZ+0x180], R3 ;  /* 0x00018003020075a7 */ /* 0x000ea400080011ff */
[----:B--2---:R-:W-:Y:S05]  /*1700*/  @!P0 BRA `(.L_x_20) ;  /* 0x0000007800948947 */ /* 0x004fea0003800000 */
.L_x_140:
[----:B------:R-:W-:Y:S01]  /*1710*/  VIADD R12, R12, 0x1 ;  /* 0x000000010c0c7836 */ /* 0x000fe20000000000 */
[----:B------:R2:W-:Y:S04]  /*1720*/  SYNCS.ARRIVE.TRANS64.A1T0 RZ, [R2+URZ+0x170], RZ ;  /* 0x000170ff02ff79a7 */ /* 0x0005e800081000ff */
[----:B------:R-:W-:-:S04]  /*1730*/  ISETP.NE.AND P0, PT, R12, 0x2, PT ;  /* 0x000000020c00780c */ /* 0x000fc80003f05270 */
[----:B------:R-:W-:Y:S02]  /*1740*/  SEL R12, R12, RZ, P0 ;  /* 0x000000ff0c0c7207 */ /* 0x000fe40000000000 */
[----:B--2---:R-:W-:-:S04]  /*1750*/  SEL R2, RZ, 0x1, P0 ;  /* 0x00000001ff027807 */ /* 0x004fc80000000000 */
[----:B------:R-:W-:-:S07]  /*1760*/  LOP3.LUT R11, R11, R2, RZ, 0x3c, !PT ;  /* 0x000000020b0b7212 */ /* 0x000fce00078e3cff */
.L_x_19:
[----:B------:R-:W-:Y:S01]  /*1770*/  UMOV UR4, 0x400 ;  /* 0x0000040000047882 */ /* 0x000fe20000000000 */
[----:B------:R-:W-:Y:S01]  /*1780*/  SHF.L.U32 R2, R17, 0x1f, RZ ;  /* 0x0000001f11027819 */ /* 0x000fe200000006ff */
[----:B-1----:R-:W-:Y:S01]  /*1790*/  ULEA UR4, UR37, UR4, 0x18 ;  /* 0x0000000425047291 */ /* 0x002fe2000f8ec0ff */
[----:B------:R-:W-:Y:S01]  /*17a0*/  R2UR UR35, R15 ;  /* 0x000000000f2372ca */ /* 0x000fe200000e0000 */
[----:B------:R-:W-:Y:S01]  /*17b0*/  UISETP.GE.U32.AND UP0, UPT, UR13, 0x3f, UPT ;  /* 0x0000003f0d00788c */ /* 0x000fe2000bf06070 */
[----:B------:R-:W-:Y:S01]  /*17c0*/  R2UR UR11, R14 ;  /* 0x000000000e0b72ca */ /* 0x000fe200000e0000 */
[----:B------:R-:W-:Y:S01]  /*17d0*/  ULEA UR8, UR6, UR4, 0x3 ;  /* 0x0000000406087291 */ /* 0x000fe2000f8e18ff */
[----:B------:R-:W-:-:S08]  /*17e0*/  UMOV UR24, URZ ;  /* 0x000000ff00187c82 */ /* 0x000fd00008000000 */
[----:B------:R1:W2:Y:S01]  /*17f0*/  SYNCS.PHASECHK.TRANS64.TRYWAIT P0, [UR8+0x60], R2 ;  /* 0x00006002ff0075a7 */ /* 0x0002a20008001108 */
[----:B------:R-:W-:Y:S02]  /*1800*/  USHF.L.U32 UR35, UR35, 0x7, URZ ;  /* 0x0000000723237899 */ /* 0x000fe400080006ff */
[----:B------:R-:W-:Y:S01]  /*1810*/  USHF.L.U32 UR11, UR11, 0x7, URZ ;  /* 0x000000070b0b7899 */ /* 0x000fe200080006ff */
[----:B------:R-:W-:Y:S11]  /*1820*/  BRA.U !UP0, `(.L_x_21) ;  /* 0x0000000108a47547 */ /* 0x000ff6000b800000 */
[----:B------:R-:W-:Y:S01]  /*1830*/  UMOV UR16, URZ ;  /* 0x000000ff00107c82 */ /* 0x000fe20008000000 */
[----:B------:R-:W-:-:S05]  /*1840*/  UMOV UR17, UR6 ;  /* 0x0000000600117c82 */ /* 0x000fca0008000000 */
.L_x_26:
[----:B-1----:R-:W-:Y:S01]  /*1850*/  ULEA UR33, UR17, UR4, 0x3 ;  /* 0x0000000411217291 */ /* 0x002fe2000f8e18ff */
[----:B--2---:R-:W-:Y:S01]  /*1860*/  @!P5 MOV R3, 0x4000 ;  /* 0x000040000003d802 */ /* 0x004fe20000000f00 */
[----:B--2---:R-:W-:Y:S10]  /*1870*/  @P0 BRA `(.L_x_22) ;  /* 0x00000000000c0947 */ /* 0x004ff40003800000 */
[----:B------:R-:W-:-:S04]  /*1880*/  SHF.L.U32 R4, R17, 0x1f, RZ ;  /* 0x0000001f11047819 */ /* 0x000fc800000006ff */
[----:B------:R-:W2:Y:S02]  /*1890*/  SYNCS.PHASECHK.TRANS64.TRYWAIT P0, [UR33+0x60], R4 ;  /* 0x00006004ff0075a7 */ /* 0x000ea40008001121 */
[----:B--2---:R-:W-:Y:S05]  /*18a0*/  @!P0 BRA `(.L_x_23) ;  /* 0x0000007800408947 */ /* 0x004fea0003800000 */
.L_x_22:
[----:B------:R2:W-:Y:S01]  /*18b0*/  @!P5 SYNCS.ARRIVE.TRANS64 RZ, [UR33], R3 ;  /* 0x00000003ffffd9a7 */ /* 0x0005e20008000021 */
[----:B------:R-:W-:Y:S04]  /*18c0*/  BSSY.RECONVERGENT B0, `(.L_x_24) ;  /* 0x0000003000007945 */ /* 0x000fe80003800200 */
[----:B------:R-:W-:Y:S05]  /*18d0*/  @P4 BRA `(.L_x_25) ;  /* 0x0000000000044947 */ /* 0x000fea0003800000 */
[----:B------:R-:W-:Y:S05]  /*18e0*/  BPT.TRAP 0x1 ;  /* 0x000000040000795c */ /* 0x000fea0000300000 */
.L_x_25:
[----:B------:R-:W-:Y:S05]  /*18f0*/  BSYNC.RECONVERGENT B0 ;  /* 0x0000000000007941 */ /* 0x000fea0003800200 */
.L_x_24:
[----:B------:R-:W-:Y:S02]  /*1900*/  UIADD3 UR6, UPT, UPT, UR17, 0x1, URZ ;  /* 0x0000000111067890 */ /* 0x000fe4000fffe0ff */
[----:B------:R-:W-:Y:S02]  /*1910*/  UIADD3 UR26, UP1, UPT, UR22, 0x80, URZ ;  /* 0x00000080161a7890 */ /* 0x000fe4000ff3e0ff */
[----:B------:R-:W-:Y:S02]  /*1920*/  UISETP.NE.AND UP0, UPT, UR6, 0xc, UPT ;  /* 0x0000000c0600788c */ /* 0x000fe4000bf05270 */
[----:B------:R-:W-:Y:S02]  /*1930*/  USHF.L.U32 UR34, UR16, 0x5, URZ ;  /* 0x0000000510227899 */ /* 0x000fe400080006ff */
[----:B------:R-:W-:Y:S02]  /*1940*/  USEL UR9, URZ, 0x1, UP0 ;  /* 0x00000001ff097887 */ /* 0x000fe40008000000 */
[----:B------:R-:W-:-:S02]  /*1950*/  USEL UR6, UR6, URZ, UP0 ;  /* 0x000000ff06067287 */ /* 0x000fc40008000000 */
[----:B------:R-:W-:Y:S02]  /*1960*/  UIADD3 UR20, UP0, UPT, UR22, 0x180, URZ ;  /* 0x0000018016147890 */ /* 0x000fe4000ff1e0ff */
[----:B------:R-:W-:Y:S01]  /*1970*/  ULEA UR8, UR6, UR4, 0x3 ;  /* 0x0000000406087291 */ /* 0x000fe2000f8e18ff */
[----:B------:R-:W-:Y:S01]  /*1980*/  LOP3.LUT R17, R17, UR9, RZ, 0x3c, !PT ;  /* 0x0000000911117c12 */ /* 0x000fe2000f8e3cff */
[----:B------:R-:W-:Y:S02]  /*1990*/  UIADD3.X UR27, UPT, UPT, URZ, UR23, URZ, UP1, !UPT ;  /* 0x00000017ff1b7290 */ /* 0x000fe40008ffe4ff */
[----:B------:R-:W-:Y:S01]  /*19a0*/  UIADD3.X UR21, UPT, UPT, URZ, UR23, URZ, UP0, !UPT ;  /* 0x00000017ff157290 */ /* 0x000fe200087fe4ff */
[----:B-1----:R-:W-:Y:S01]  /*19b0*/  SHF.L.U32 R2, R17, 0x1f, RZ ;  /* 0x0000001f11027819 */ /* 0x002fe200000006ff */
[----:B------:R-:W-:Y:S01]  /*19c0*/  UMOV UR18, 0x0 ;  /* 0x0000000000127882 */ /* 0x000fe20000000000 */
[----:B------:R-:W-:Y:S01]  /*19d0*/  UMOV UR19, 0x10000000 ;  /* 0x1000000000137882 */ /* 0x000fe20000000000 */
[----:B------:R-:W-:Y:S01]  /*19e0*/  UMOV UR12, UR36 ;  /* 0x00000024000c7c82 */ /* 0x000fe20008000000 */
[----:B------:R1:W1:Y:S01]  /*19f0*/  SYNCS.PHASECHK.TRANS64.TRYWAIT P0, [UR8+0x60], R2 ;  /* 0x00006002ff0075a7 */ /* 0x0002620008001108 */
[----:B------:R-:W-:Y:S01]  /*1a00*/  ULEA UR8, UR17, UR4, 0xd ;  /* 0x0000000411087291 */ /* 0x000fe2000f8e68ff */
[----:B------:R-:W-:Y:S01]  /*1a10*/  UMOV UR9, UR33 ;  /* 0x0000002100097c82 */ /* 0x000fe20008000000 */
[----:B------:R-:W-:-:S02]  /*1a20*/  UMOV UR10, UR34 ;  /* 0x00000022000a7c82 */ /* 0x000fc40008000000 */
[----:B------:R-:W-:Y:S02]  /*1a30*/  UIADD3 UR32, UPT, UPT, UR8, 0x8400, URZ ;  /* 0x0000840008207890 */ /* 0x000fe4000fffe0ff */
[----:B------:R-:W-:Y:S02]  /*1a40*/  UIADD3 UR8, UPT, UPT, UR8, 0x20400, URZ ;  /* 0x0002040008087890 */ /* 0x000fe4000fffe0ff */
[----:B------:R-:W-:Y:S01]  /*1a50*/  UIADD3 UR16, UPT, UPT, UR16, 0x1, URZ ;  /* 0x0000000110107890 */ /* 0x000fe2000fffe0ff */
[----:B------:R-:W-:Y:S01]  /*1a60*/  UMOV UR24, UR5 ;  /* 0x0000000500187c82 */ /* 0x000fe20008000000 */
[----:B------:R-:W-:Y:S02]  /*1a70*/  UMOV UR17, UR6 ;  /* 0x0000000600117c82 */ /* 0x000fe40008000000 */
[----:B------:R-:W-:Y:S01]  /*1a80*/  UISETP.NE.AND UP0, UPT, UR16, UR5, UPT ;  /* 0x000000051000728c */ /* 0x000fe2000bf05270 */
[----:B------:R1:W-:Y:S02]  /*1a90*/  UTMALDG.3D [UR32], [UR26], desc[UR18] ;  /* 0x000012201a0075b4 */ /* 0x0003e40008011000 */
[----:B------:R1:W-:Y:S06]  /*1aa0*/  UTMALDG.3D [UR8], [UR20], desc[UR18] ;  /* 0x00001208140075b4 */ /* 0x0003ec0008011000 */
[----:B------:R-:W-:Y:S05]  /*1ab0*/  BRA.U UP0, `(.L_x_26) ;  /* 0xfffffffd00647547 */ /* 0x000fea000b83ffff */
.L_x_21:
[----:B-1----:R-:W-:Y:S01]  /*1ac0*/  ULEA UR8, UR6, UR4, 0x3 ;  /* 0x0000000406087291 */ /* 0x002fe2000f8e18ff */
[----:B------:R-:W-:Y:S01]  /*1ad0*/  SHF.L.U32 R2, R17, 0x1f, RZ ;  /* 0x0000001f11027819 */ /* 0x000fe200000006ff */
[----:B------:R-:W-:Y:S01]  /*1ae0*/  @!P1 SYNCS.ARRIVE.TRANS64.A1T0 RZ, [UR4+0x108], RZ ;  /* 0x000108ffffff99a7 */ /* 0x000fe20008100004 */
[----:B------:R-:W-:-:S06]  /*1af0*/  UISETP.GT.AND UP0, UPT, UR15, UR14, UPT ;  /* 0x0000000e0f00728c */ /* 0x000fcc000bf04270 */
[----:B--2---:R1:W2:Y:S03]  /*1b00*/  SYNCS.PHASECHK.TRANS64.TRYWAIT P0, [UR8+0x60], R2 ;  /* 0x00006002ff0075a7 */ /* 0x0042a60008001108 */
[----:B------:R-:W-:Y:S05]  /*1b10*/  BRA.U !UP0, `(.L_x_27) ;  /* 0x0000000108a87547 */ /* 0x000fea000b800000 */
[----:B------:R-:W-:Y:S01]  /*1b20*/  UIADD3 UR21, UPT, UPT, UR7, UR24, URZ ;  /* 0x0000001807157290 */ /* 0x000fe2000fffe0ff */
[----:B------:R-:W-:-:S11]  /*1b30*/  UMOV UR25, UR6 ;  /* 0x0000000600197c82 */ /* 0x000fd60008000000 */
.L_x_32:
[----:B-1----:R-:W-:Y:S01]  /*1b40*/  ULEA UR17, UR25, UR4, 0x3 ;  /* 0x0000000419117291 */ /* 0x002fe2000f8e18ff */
[----:B--2---:R-:W-:Y:S01]  /*1b50*/  @!P5 MOV R3, 0x4000 ;  /* 0x000040000003d802 */ /* 0x004fe20000000f00 */
[----:B--2---:R-:W-:Y:S10]  /*1b60*/  @P0 BRA `(.L_x_28) ;  /* 0x00000000000c0947 */ /* 0x004ff40003800000 */
[----:B------:R-:W-:-:S04]  /*1b70*/  SHF.L.U32 R4, R17, 0x1f, RZ ;  /* 0x0000001f11047819 */ /* 0x000fc800000006ff */
[----:B------:R-:W2:Y:S02]  /*1b80*/  SYNCS.PHASECHK.TRANS64.TRYWAIT P0, [UR17+0x60], R4 ;  /* 0x00006004ff0075a7 */ /* 0x000ea40008001111 */
[----:B--2---:R-:W-:Y:S05]  /*1b90*/  @!P0 BRA `(.L_x_29) ;  /* 0x00000074009c8947 */ /* 0x004fea0003800000 */
.L_x_28:
[----:B------:R2:W-:Y:S01]  /*1ba0*/  @!P5 SYNCS.ARRIVE.TRANS64 RZ, [UR17], R3 ;  /* 0x00000003ffffd9a7 */ /* 0x0005e20008000011 */
[----:B------:R-:W-:Y:S04]  /*1bb0*/  BSSY.RECONVERGENT B0, `(.L_x_30) ;  /* 0x0000003000007945 */ /* 0x000fe80003800200 */
[----:B------:R-:W-:Y:S05]  /*1bc0*/  @P4 BRA `(.L_x_31) ;  /* 0x0000000000044947 */ /* 0x000fea0003800000 */
[----:B------:R-:W-:Y:S05]  /*1bd0*/  BPT.TRAP 0x1 ;  /* 0x000000040000795c */ /* 0x000fea0000300000 */
.L_x_31:
[----:B------:R-:W-:Y:S05]  /*1be0*/  BSYNC.RECONVERGENT B0 ;  /* 0x0000000000007941 */ /* 0x000fea0003800200 */
.L_x_30:
        /* <DEDUP_REMOVED lines=20> */
[----:B------:R-:W-:Y:S01]  /*1d30*/  UIADD3 UR8, UPT, UPT, UR8, 0x20400, URZ ;  /* 0x0002040008087890 */ /* 0x000fe2000fffe0ff */
[----:B------:R-:W-:Y:S01]  /*1d40*/  UMOV UR9, UR17 ;  /* 0x0000001100097c82 */ /* 0x000fe20008000000 */
[----:B------:R-:W-:Y:S01]  /*1d50*/  UMOV UR10, UR18 ;  /* 0x00000012000a7c82 */ /* 0x000fe20008000000 */
[----:B------:R-:W-:Y:S01]  /*1d60*/  UIADD3 UR24, UPT, UPT, UR24, 0x1, URZ ;  /* 0x0000000118187890 */ /* 0x000fe2000fffe0ff */
[----:B------:R-:W-:-:S03]  /*1d70*/  UMOV UR25, UR6 ;  /* 0x0000000600197c82 */ /* 0x000fc60008000000 */
[----:B------:R1:W-:Y:S01]  /*1d80*/  UTMALDG.3D [UR16], [UR30], desc[UR26] ;  /* 0x00001a101e0075b4 */ /* 0x0003e20008011000 */
[----:B------:R-:W-:Y:S01]  /*1d90*/  UISETP.NE.AND UP0, UPT, UR24, UR21, UPT ;  /* 0x000000151800728c */ /* 0x000fe2000bf05270 */
[----:B------:R1:W-:Y:S08]  /*1da0*/  UTMALDG.3D [UR8], [UR28], desc[UR26] ;  /* 0x00001a081c0075b4 */ /* 0x0003f00008011000 */
[----:B------:R-:W-:Y:S05]  /*1db0*/  BRA.U UP0, `(.L_x_32) ;  /* 0xfffffffd00607547 */ /* 0x000fea000b83ffff */
.L_x_27:
[C---:B-1----:R-:W-:Y:S01]  /*1dc0*/  LEA R2, R16.reuse, UR4, 0x3 ;  /* 0x0000000410027c11 */ /* 0x042fe2000f8e18ff */
[----:B------:R-:W-:Y:S01]  /*1dd0*/  NOP ;  /* 0x0000000000007918 */ /* 0x000fe20000000000 */
[----:B--2---:R-:W-:Y:S02]  /*1de0*/  SHF.L.U32 R3, R13, 0x1f, RZ ;  /* 0x0000001f0d037819 */ /* 0x004fe400000006ff */
[----:B------:R-:W-:Y:S02]  /*1df0*/  LEA R4, R16, UR4, 0x4 ;  /* 0x0000000410047c11 */ /* 0x000fe4000f8e20ff */
[----:B------:R-:W1:Y:S02]  /*1e00*/  SYNCS.PHASECHK.TRANS64.TRYWAIT P0, [R2+URZ+0x110], R3 ;  /* 0x00011003020075a7 */ /* 0x000e6400080011ff */
[----:B-1----:R-:W-:Y:S05]  /*1e10*/  @!P0 BRA `(.L_x_33) ;  /* 0x0000007400148947 */ /* 0x002fea0003800000 */
.L_x_143:
[----:B------:R-:W2:Y:S01]  /*1e20*/  LDS.128 R4, [R4+0x1a0] ;  /* 0x0001a00004047984 */ /* 0x000ea20000000c00 */
[----:B---3--:R-:W-:Y:S01]  /*1e30*/  ISETP.GE.AND P0, PT, R40, 0x1, PT ;  /* 0x000000012800780c */ /* 0x008fe20003f06270 */
[----:B-1----:R-:W-:Y:S01]  /*1e40*/  VIADD R2, R2, 0x120 ;  /* 0x0000012002027836 */ /* 0x002fe20000000000 */
[----:B------:R-:W-:Y:S01]  /*1e50*/  @!PT LDS RZ, [RZ] ;  /* 0x00000000fffff984 */ /* 0x000fe20000000800 */
[----:B------:R-:W-:Y:S01]  /*1e60*/  @!PT LDS RZ, [RZ] ;  /* 0x00000000fffff984 */ /* 0x000fe20000000800 */
[----:B------:R-:W-:Y:S01]  /*1e70*/  @!PT LDS RZ, [RZ] ;  /* 0x00000000fffff984 */ /* 0x000fe20000000800 */
[----:B------:R-:W-:Y:S01]  /*1e80*/  @!PT LDS RZ, [RZ] ;  /* 0x00000000fffff984 */ /* 0x000fe20000000800 */
[----:B------:R1:W-:Y:S06]  /*1e90*/  MEMBAR.ALL.CTA ;  /* 0x0000000000007992 */ /* 0x0003ec0000008000 */
[----:B-1----:R-:W1:Y:S01]  /*1ea0*/  FENCE.VIEW.ASYNC.S ;  /* 0x00000000000073c6 */ /* 0x002e620000000000 */
[----:B------:R-:W-:-:S04]  /*1eb0*/  PRMT R2, RZ, 0x654, R2 ;  /* 0x00000654ff027816 */ /* 0x000fc80000000002 */
[----:B-1----:R1:W-:Y:S01]  /*1ec0*/  SYNCS.ARRIVE.TRANS64.RED.A1T0 RZ, [R2+URZ], RZ ;  /* 0x000000ff02ff79a7 */ /* 0x0023e200081004ff */
[----:B--2---:R-:W-:-:S13]  /*1ed0*/  LOP3.LUT P2, RZ, R6, 0x1, RZ, 0xc0, !PT ;  /* 0x0000000106ff7812 */ /* 0x004fda000784c0ff */
[----:B------:R-:W-:Y:S01]  /*1ee0*/  @P2 SHF.R.U32.HI R3, RZ, 0x10, R5 ;  /* 0x00000010ff032819 */ /* 0x000fe20000011605 */
[----:B------:R-:W-:Y:S01]  /*1ef0*/  VOTEU.ANY UP0, P2 ;  /* 0x0000000000ff7886 */ /* 0x000fe20001000100 */
[----:B------:R-:W-:Y:S02]  /*1f00*/  @P2 MOV R10, R4 ;  /* 0x00000004000a2202 */ /* 0x000fe40000000f00 */
[----:B------:R-:W-:Y:S02]  /*1f10*/  @P2 R2UR.BROADCAST UR8, R3 ;  /* 0x00000000030822ca */ /* 0x000fe400008e0000 */
[----:B------:R-:W-:-:S11]  /*1f20*/  @P2 LOP3.LUT R9, R5, 0xffff, RZ, 0xc0, !PT ;  /* 0x0000ffff05092812 */ /* 0x000fd600078ec0ff */
[----:B------:R-:W-:Y:S01]  /*1f30*/  @UP0 UMOV UR36, UR8 ;  /* 0x0000000800240c82 */ /* 0x000fe20008000000 */
[----:B-1----:R-:W-:Y:S05]  /*1f40*/  @!P0 BRA `(.L_x_34) ;  /* 0x0000000000b88947 */ /* 0x002fea0003800000 */
[----:B------:R-:W4:Y:S01]  /*1f50*/  LDC.64 R4, c[0x0][0xb18] ;  /* 0x0002c600ff047b82 */ /* 0x000f220000000a00 */
[----:B------:R-:W-:-:S07]  /*1f60*/  ISETP.NE.AND P3, PT, R40, 0x1, PT ;  /* 0x000000012800780c */ /* 0x000fce0003f65270 */
[----:B------:R-:W1:Y:S08]  /*1f70*/  LDC.64 R6, c[0x0][0xb10] ;  /* 0x0002c400ff067b82 */ /* 0x000e700000000a00 */
[----:B------:R-:W2:Y:S08]  /*1f80*/  LDC R14, c[0x0][0xb20] ;  /* 0x0002c800ff0e7b82 */ /* 0x000eb00000000800 */
[----:B------:R-:W3:Y:S01]  /*1f90*/  LDC R15, c[0x0][0xb0c] ;  /* 0x0002c300ff0f7b82 */ /* 0x000ee20000000800 */
[----:B----4-:R-:W-:Y:S01]  /*1fa0*/  IMAD.HI.U32 R19, R0, R5, RZ ;  /* 0x0000000500137227 */ /* 0x010fe200078e00ff */
[----:B------:R-:W-:-:S03]  /*1fb0*/  ISETP.NE.AND P0, PT, R4, 0x1, PT ;  /* 0x000000010400780c */ /* 0x000fc60003f05270 */
[----:B------:R-:W-:-:S03]  /*1fc0*/  IMAD.HI.U32 R5, R9, R5, RZ ;  /* 0x0000000509057227 */ /* 0x000fc600078e00ff */
[----:B------:R-:W4:Y:S01]  /*1fd0*/  LDC.64 R2, c[0x0][0xb28] ;  /* 0x0002ca00ff027b82 */ /* 0x000f220000000a00 */
[----:B-1----:R-:W-:-:S04]  /*1fe0*/  IMAD.HI.U32 R20, R8, R6, RZ ;  /* 0x0000000608147227 */ /* 0x002fc800078e00ff */
[----:B------:R-:W-:Y:S01]  /*1ff0*/  IMAD.HI.U32 R21, R10, R6, RZ ;  /* 0x000000060a157227 */ /* 0x000fe200078e00ff */
[----:B------:R-:W-:Y:S02]  /*2000*/  SHF.R.U32.HI R20, RZ, R7, R20 ;  /* 0x00000007ff147219 */ /* 0x000fe40000011614 */
[-C--:B--2---:R-:W-:Y:S02]  /*2010*/  SHF.R.U32.HI R19, RZ, R14.reuse, R19 ;  /* 0x0000000eff137219 */ /* 0x084fe40000011613 */
[----:B------:R-:W-:Y:S02]  /*2020*/  SHF.R.U32.HI R5, RZ, R14, R5 ;  /* 0x0000000eff057219 */ /* 0x000fe40000011605 */
[----:B------:R-:W-:Y:S02]  /*2030*/  SEL R19, R0, R19, !P0 ;  /* 0x0000001300137207 */ /* 0x000fe40004000000 */
[----:B------:R-:W-:Y:S02]  /*2040*/  SHF.R.U32.HI R21, RZ, R7, R21 ;  /* 0x00000007ff157219 */ /* 0x000fe40000011615 */
[----:B---3--:R-:W-:-:S02]  /*2050*/  ISETP.NE.AND P1, PT, R15, 0x1, PT ;  /* 0x000000010f00780c */ /* 0x008fc40003f25270 */
[----:B------:R-:W-:Y:S02]  /*2060*/  SEL R5, R9, R5, !P0 ;  /* 0x0000000509057207 */ /* 0x000fe40004000000 */
[----:B------:R-:W-:Y:S02]  /*2070*/  SEL R20, R8, R20, !P1 ;  /* 0x0000001408147207 */ /* 0x000fe40004800000 */
[----:B------:R-:W-:Y:S01]  /*2080*/  SEL R21, R10, R21, !P1 ;  /* 0x000000150a157207 */ /* 0x000fe20004800000 */
[----:B----4-:R-:W-:-:S04]  /*2090*/  IMAD.HI.U32 R18, R19, R2, RZ ;  /* 0x0000000213127227 */ /* 0x010fc800078e00ff */
        /* <DEDUP_REMOVED lines=10> */
[----:B------:R-:W-:-:S04]  /*2140*/  @!P0 IMAD.HI.U32 R7, R21, R2, RZ ;  /* 0x0000000215078227 */ /* 0x000fc800078e00ff */
[----:B------:R-:W-:Y:S01]  /*2150*/  IMAD.MOV R2, RZ, RZ, -R6 ;  /* 0x000000ffff027224 */ /* 0x000fe200078e0a06 */
[----:B------:R-:W-:Y:S02]  /*2160*/  @!P0 SHF.R.U32.HI R3, RZ, R3, R7 ;  /* 0x00000003ff038219 */ /* 0x000fe40000011607 */
[----:B------:R-:W-:Y:S01]  /*2170*/  IADD3 R7, PT, PT, -R5, RZ, RZ ;  /* 0x000000ff05077210 */ /* 0x000fe20007ffe1ff */
[----:B------:R-:W-:Y:S01]  /*2180*/  IMAD R2, R40, R2, R5 ;  /* 0x0000000228027224 */ /* 0x000fe200078e0205 */
        /* <DEDUP_REMOVED lines=10> */
.L_x_34:
[----:B------:R-:W1:Y:S02]  /*2230*/  LDCU UR8, c[0x0][0xb30] ;  /* 0x00016600ff0877ac */ /* 0x000e640008000800 */
[----:B-1----:R-:W-:-:S09]  /*2240*/  UISETP.NE.AND UP0, UPT, UR8, 0x1, UPT ;  /* 0x000000010800788c */ /* 0x002fd2000bf05270 */
[----:B------:R-:W-:Y:S05]  /*2250*/  BRA.U UP0, `(.L_x_35) ;  /* 0x0000000100407547 */ /* 0x000fea000b800000 */
[----:B------:R-:W1:Y:S08]  /*2260*/  LDC.64 R4, c[0x0][0xb10] ;  /* 0x0002c400ff047b82 */ /* 0x000e700000000a00 */
[----:B------:R-:W2:Y:S08]  /*2270*/  LDC.64 R2, c[0x0][0xb18] ;  /* 0x0002c600ff027b82 */ /* 0x000eb00000000a00 */
[----:B------:R-:W3:Y:S08]  /*2280*/  LDC R6, c[0x0][0xb20] ;  /* 0x0002c800ff067b82 */ /* 0x000ef00000000800 */
[----:B------:R-:W4:Y:S01]  /*2290*/  LDC R7, c[0x0][0xb0c] ;  /* 0x0002c300ff077b82 */ /* 0x000f220000000800 */
[----:B-1----:R-:W-:-:S05]  /*22a0*/  IMAD.HI.U32 R4, R10, R4, RZ ;  /* 0x000000040a047227 */ /* 0x002fca00078e00ff */
[----:B------:R-:W-:Y:S01]  /*22b0*/  SHF.R.U32.HI R4, RZ, R5, R4 ;  /* 0x00000005ff047219 */ /* 0x000fe20000011604 */
[----:B--2---:R-:W-:Y:S01]  /*22c0*/  IMAD.HI.U32 R3, R9, R3, RZ ;  /* 0x0000000309037227 */ /* 0x004fe200078e00ff */
[----:B------:R-:W-:-:S04]  /*22d0*/  ISETP.NE.AND P0, PT, R2, 0x1, PT ;  /* 0x000000010200780c */ /* 0x000fc80003f05270 */
[----:B---3--:R-:W-:-:S04]  /*22e0*/  SHF.R.U32.HI R3, RZ, R6, R3 ;  /* 0x00000006ff037219 */ /* 0x008fc80000011603 */
[----:B------:R-:W-:Y:S02]  /*22f0*/  SEL R3, R9, R3, !P0 ;  /* 0x0000000309037207 */ /* 0x000fe40004000000 */
[----:B----4-:R-:W-:-:S04]  /*2300*/  ISETP.NE.AND P1, PT, R7, 0x1, PT ;  /* 0x000000010700780c */ /* 0x010fc80003f25270 */
[----:B------:R-:W-:-:S05]  /*2310*/  SEL R4, R10, R4, !P1 ;  /* 0x000000040a047207 */ /* 0x000fca0004800000 */
[----:B------:R-:W-:Y:S02]  /*2320*/  IMAD.IADD R5, R3, 0x1, -R4 ;  /* 0x0000000103057824 */ /* 0x000fe400078e0a04 */
[----:B------:R-:W-:Y:S02]  /*2330*/  IMAD.IADD R3, R4, 0x1, -R3 ;  /* 0x0000000104037824 */ /* 0x000fe400078e0a03 */
[----:B------:R-:W-:Y:S02]  /*2340*/  IMAD R10, R5, R7, R10 ;  /* 0x00000007050a7224 */ /* 0x000fe400078e020a */
[----:B------:R-:W-:-:S07]  /*2350*/  IMAD R9, R3, R2, R9 ;  /* 0x0000000203097224 */ /* 0x000fce00078e0209 */
.L_x_35:
[----:B------:R-:W-:Y:S01]  /*2360*/  VIADD R16, R16, 0x1 ;  /* 0x0000000110107836 */ /* 0x000fe20000000000 */
[----:B------:R-:W-:Y:S01]  /*2370*/  PLOP3.LUT P1, PT, PT, PT, PT, 0x80, 0x8 ;  /* 0x000000000008781c */ /* 0x000fe20003f2f070 */
[----:B------:R-:W-:Y:S02]  /*2380*/  IMAD.IADD R15, R10, 0x1, R87 ;  /* 0x000000010a0f7824 */ /* 0x000fe400078e0257 */
[----:B------:R-:W-:Y:S01]  /*2390*/  IMAD.IADD R14, R9, 0x1, R86 ;  /* 0x00000001090e7824 */ /* 0x000fe200078e0256 */
[----:B------:R-:W-:-:S04]  /*23a0*/  ISETP.NE.AND P0, PT, R16, 0x2, PT ;  /* 0x000000021000780c */ /* 0x000fc80003f05270 */
[----:B------:R-:W-:Y:S02]  /*23b0*/  SEL R2, RZ, 0x1, P0 ;  /* 0x00000001ff027807 */ /* 0x000fe40000000000 */
[----:B------:R-:W-:Y:S02]  /*23c0*/  SEL R16, R16, RZ, P0 ;  /* 0x000000ff10107207 */ /* 0x000fe40000000000 */
[----:B------:R-:W-:Y:S01]  /*23d0*/  LOP3.LUT R13, R13, R2, RZ, 0x3c, !PT ;  /* 0x000000020d0d7212 */ /* 0x000fe200078e3cff */
[----:B------:R-:W-:Y:S06]  /*23e0*/  @P2 BRA `(.L_x_36) ;  /* 0xfffffff000a02947 */ /* 0x000fec000383ffff */
[----:B------:R-:W-:Y:S01]  /*23f0*/  UIADD3 UR4, UPT, UPT, UR4, 0x60, URZ ;  /* 0x0000006004047890 */ /* 0x000fe2000fffe0ff */
[----:B------:R-:W-:-:S03]  /*2400*/  SHF.L.U32 R2, R17, 0x1f, RZ ;  /* 0x0000001f11027819 */ /* 0x000fc600000006ff */
[----:B------:R-:W-:-:S09]  /*2410*/  ULEA UR5, UR6, UR4, 0x3 ;  /* 0x0000000406057291 */ /* 0x000fd2000f8e18ff */
[----:B------:R-:W1:Y:S02]  /*2420*/  SYNCS.PHASECHK.TRANS64.TRYWAIT P0, [UR5], R2 ;  /* 0x00000002ff0075a7 */ /* 0x000e640008001105 */
[----:B-1----:R-:W-:Y:S05]  /*2430*/  @!P0 BRA `(.L_x_37) ;  /* 0x0000006c00a08947 */ /* 0x002fea0003800000 */
.L_x_145:
[----:B------:R-:W-:-:S04]  /*2440*/  UIADD3 UR6, UPT, UPT, UR6, 0x1, URZ ;  /* 0x0000000106067890 */ /* 0x000fc8000fffe0ff */
[----:B------:R-:W-:-:S04]  /*2450*/  UISETP.NE.AND UP0, UPT, UR6, 0xc, UPT ;  /* 0x0000000c0600788c */ /* 0x000fc8000bf05270 */
[----:B------:R-:W-:Y:S02]  /*2460*/  USEL UR7, URZ, 0x1, UP0 ;  /* 0x00000001ff077887 */ /* 0x000fe40008000000 */
[----:B------:R-:W-:-:S04]  /*2470*/  USEL UR6, UR6, URZ, UP0 ;  /* 0x000000ff06067287 */ /* 0x000fc80008000000 */
[----:B------:R-:W-:Y:S01]  /*2480*/  ULEA UR5, UR6, UR4, 0x3 ;  /* 0x0000000406057291 */ /* 0x000fe2000f8e18ff */
[----:B-1----:R-:W-:-:S04]  /*2490*/  LOP3.LUT R2, R17, UR7, RZ, 0x3c, !PT ;  /* 0x0000000711027c12 */ /* 0x002fc8000f8e3cff */
[----:B------:R-:W-:-:S04]  /*24a0*/  SHF.L.U32 R3, R2, 0x1f, RZ ;  /* 0x0000001f02037819 */ /* 0x000fc800000006ff */
[----:B------:R-:W1:Y:S02]  /*24b0*/  SYNCS.PHASECHK.TRANS64.TRYWAIT P0, [UR5], R3 ;  /* 0x00000003ff0075a7 */ /* 0x000e640008001105 */
[----:B-1----:R-:W-:Y:S05]  /*24c0*/  @!P0 BRA `(.L_x_38) ;  /* 0x0000006c00948947 */ /* 0x002fea0003800000 */
.L_x_147:
[----:B------:R-:W-:-:S04]  /*24d0*/  UIADD3 UR6, UPT, UPT, UR6, 0x1, URZ ;  /* 0x0000000106067890 */ /* 0x000fc8000fffe0ff */
[----:B------:R-:W-:-:S04]  /*24e0*/  UISETP.NE.AND UP0, UPT, UR6, 0xc, UPT ;  /* 0x0000000c0600788c */ /* 0x000fc8000bf05270 */
[----:B------:R-:W-:Y:S02]  /*24f0*/  USEL UR7, URZ, 0x1, UP0 ;  /* 0x00000001ff077887 */ /* 0x000fe40008000000 */
[----:B------:R-:W-:-:S04]  /*2500*/  USEL UR6, UR6, URZ, UP0 ;  /* 0x000000ff06067287 */ /* 0x000fc80008000000 */
[----:B------:R-:W-:Y:S01]  /*2510*/  ULEA UR5, UR6, UR4, 0x3 ;  /* 0x0000000406057291 */ /* 0x000fe2000f8e18ff */
[----:B------:R-:W-:-:S04]  /*2520*/  LOP3.LUT R2, R2, UR7, RZ, 0x3c, !PT ;  /* 0x0000000702027c12 */ /* 0x000fc8000f8e3cff */
[----:B-1----:R-:W-:-:S04]  /*2530*/  SHF.L.U32 R3, R2, 0x1f, RZ ;  /* 0x0000001f02037819 */ /* 0x002fc800000006ff */
[----:B------:R-:W1:Y:S02]  /*2540*/  SYNCS.PHASECHK.TRANS64.TRYWAIT P0, [UR5], R3 ;  /* 0x00000003ff0075a7 */ /* 0x000e640008001105 */
[----:B-1----:R-:W-:Y:S05]  /*2550*/  @!P0 BRA `(.L_x_39) ;  /* 0x0000006c00888947 */ /* 0x002fea0003800000 */
.L_x_149:
        /* <DEDUP_REMOVED lines=9> */
.L_x_151:
        /* <DEDUP_REMOVED lines=9> */
.L_x_153:
        /* <DEDUP_REMOVED lines=9> */
.L_x_155:
        /* <DEDUP_REMOVED lines=9> */
.L_x_157:
        /* <DEDUP_REMOVED lines=9> */
.L_x_159:
        /* <DEDUP_REMOVED lines=9> */
.L_x_161:
        /* <DEDUP_REMOVED lines=9> */
.L_x_163:
        /* <DEDUP_REMOVED lines=9> */
.L_x_165:
[----:B------:R-:W-:-:S04]  /*29e0*/  UIADD3 UR6, UPT, UPT, UR6, 0x1, URZ ;  /* 0x0000000106067890 */ /* 0x000fc8000fffe0ff */
[----:B------:R-:W-:-:S04]  /*29f0*/  UISETP.NE.AND UP0, UPT, UR6, 0xc, UPT ;  /* 0x0000000c0600788c */ /* 0x000fc8000bf05270 */
[----:B------:R-:W-:Y:S02]  /*2a00*/  USEL UR5, URZ, 0x1, UP0 ;  /* 0x00000001ff057887 */ /* 0x000fe40008000000 */
[----:B------:R-:W-:-:S04]  /*2a10*/  USEL UR6, UR6, URZ, UP0 ;  /* 0x000000ff06067287 */ /* 0x000fc80008000000 */
[----:B------:R-:W-:Y:S01]  /*2a20*/  ULEA UR6, UR6, UR4, 0x3 ;  /* 0x0000000406067291 */ /* 0x000fe2000f8e18ff */
[----:B------:R-:W-:-:S04]  /*2a30*/  LOP3.LUT R2, R2, UR5, RZ, 0x3c, !PT ;  /* 0x0000000502027c12 */ /* 0x000fc8000f8e3cff */
[----:B------:R-:W-:Y:S01]  /*2a40*/  SHF.L.U32 R2, R2, 0x1f, RZ ;  /* 0x0000001f02027819 */ /* 0x000fe200000006ff */
[----:B-1--4-:R-:W-:-:S07]  /*2a50*/  IMAD.U32 R0, RZ, RZ, UR6 ;  /* 0x00000006ff007e24 */ /* 0x012fce000f8e00ff */
.L_x_48:
[----:B-1----:R1:W2:Y:S02]  /*2a60*/  SYNCS.PHASECHK.TRANS64.TRYWAIT P0, [R0+URZ], R2 ;  /* 0x00000002000075a7 */ /* 0x0022a400080011ff */
[----:B--2---:R-:W-:Y:S05]  /*2a70*/  @!P0 NANOSLEEP.SYNCS 0x989680 ;  /* 0x009896800000895d */ /* 0x004fea0003900000 */
[----:B------:R-:W2:Y:S02]  /*2a80*/  @!P0 SYNCS.PHASECHK.TRANS64 P0, [R0+URZ], R2 ;  /* 0x00000002000085a7 */ /* 0x000ea400080010ff */
[----:B--2---:R-:W-:Y:S05]  /*2a90*/  @P0 EXIT ;  /* 0x000000000000094d */ /* 0x004fea0003800000 */
[----:B------:R-:W-:Y:S05]  /*2aa0*/  BRA `(.L_x_48) ;  /* 0xfffffffc00ec7947 */ /* 0x000fea000383ffff */
.L_x_18:
[----:B------:R-:W-:-:S04]  /*2ab0*/  UISETP.NE.AND UP1, UPT, UR37, URZ, UPT ;  /* 0x000000ff2500728c */ /* 0x000fc8000bf25270 */
[----:B------:R-:W-:-:S09]  /*2ac0*/  UISETP.NE.OR UP1, UPT, UR8, 0x1, UP1 ;  /* 0x000000010800788c */ /* 0x000fd20008f25670 */
[----:B------:R-:W-:Y:S05]  /*2ad0*/  BRA.U UP1, `(.L_x_49) ;  /* 0x0000000501487547 */ /* 0x000fea000b800000 */
[----:B------:R-:W-:Y:S01]  /*2ae0*/  ISETP.NE.AND P2, PT, R2, RZ, PT ;  /* 0x000000ff0200720c */ /* 0x000fe20003f45270 */
[----:B------:R-:W-:Y:S01]  /*2af0*/  IMAD.MOV.U32 R12, RZ, RZ, 0x1 ;  /* 0x00000001ff0c7424 */ /* 0x000fe200078e00ff */
[----:B------:R-:W-:Y:S02]  /*2b00*/  CS2R R10, SRZ ;  /* 0x00000000000a7805 */ /* 0x000fe4000001ff00 */
[----:B------:R-:W-:Y:S01]  /*2b10*/  CS2R R8, SRZ ;  /* 0x0000000000087805 */ /* 0x000fe2000001ff00 */
[----:B------:R-:W-:Y:S01]  /*2b20*/  UMOV UR4, 0x400 ;  /* 0x0000040000047882 */ /* 0x000fe20000000000 */
[----:B------:R-:W-:Y:S01]  /*2b30*/  UMOV UR6, URZ ;  /* 0x000000ff00067c82 */ /* 0x000fe20008000000 */
[----:B------:R-:W-:-:S12]  /*2b40*/  ULEA UR37, UR37, UR4, 0x18 ;  /* 0x0000000425257291 */ /* 0x000fd8000f8ec0ff */
.L_x_53:
[----:B------:R-:W-:Y:S02]  /*2b50*/  LEA R0, R8, UR37, 0x3 ;  /* 0x0000002508007c11 */ /* 0x000fe4000f8e18ff */
[----:B------:R-:W-:-:S03]  /*2b60*/  SHF.L.U32 R4, R9, 0x1f, RZ ;  /* 0x0000001f09047819 */ /* 0x000fc600000006ff */
[----:B------:R-:W-:Y:S01]  /*2b70*/  VIADD R5, R0, 0x180 ;  /* 0x0000018000057836 */ /* 0x000fe20000000000 */
[----:B------:R-:W1:Y:S02]  /*2b80*/  SYNCS.PHASECHK.TRANS64.TRYWAIT P0, [R0+URZ+0x170], R4 ;  /* 0x00017004000075a7 */ /* 0x000e6400080011ff */
[----:B-1----:R-:W-:Y:S05]  /*2b90*/  @!P0 BRA `(.L_x_50) ;  /* 0x0000006800d08947 */ /* 0x002fea0003800000 */
.L_x_166:
[----:B------:R-:W-:Y:S01]  /*2ba0*/  ULEA UR5, UR6, UR37, 0x3 ;  /* 0x0000002506057291 */ /* 0x000fe2000f8e18ff */
[----:B-1----:R-:W-:Y:S01]  /*2bb0*/  PRMT R0, RZ, 0x654, R5 ;  /* 0x00000654ff007816 */ /* 0x002fe20000000005 */
[----:B------:R-:W-:Y:S01]  /*2bc0*/  @!P2 IMAD.MOV.U32 R4, RZ, RZ, 0x10 ;  /* 0x00000010ff04a424 */ /* 0x000fe200078e00ff */
[----:B------:R-:W-:Y:S01]  /*2bd0*/  SHF.L.U32 R5, R12, 0x1f, RZ ;  /* 0x0000001f0c057819 */ /* 0x000fe200000006ff */
[----:B------:R-:W-:Y:S01]  /*2be0*/  UIADD3 UR4, UPT, UPT, UR5, 0x110, URZ ;  /* 0x0000011005047890 */ /* 0x000fe2000fffe0ff */
[----:B------:R1:W-:Y:S05]  /*2bf0*/  SYNCS.ARRIVE.TRANS64.RED.A1T0 RZ, [R0+URZ], RZ ;  /* 0x000000ff00ff79a7 */ /* 0x0003ea00081004ff */
[----:B------:R-:W-:Y:S01]  /*2c00*/  IMAD.U32 R6, RZ, RZ, UR4 ;  /* 0x00000004ff067e24 */ /* 0x000fe2000f8e00ff */
[----:B------:R-:W2:Y:S04]  /*2c10*/  SYNCS.PHASECHK.TRANS64.TRYWAIT P0, [UR5+0x120], R5 ;  /* 0x00012005ff0075a7 */ /* 0x000ea80008001105 */
[----:B------:R-:W-:Y:S01]  /*2c20*/  PRMT R6, R2, 0x654, R6 ;  /* 0x0000065402067816 */ /* 0x000fe20000000006 */
[----:B-12---:R-:W-:Y:S06]  /*2c30*/  @!P0 BRA `(.L_x_51) ;  /* 0x0000006800bc8947 */ /* 0x006fec0003800000 */
.L_x_168:
[----:B------:R-:W-:Y:S01]  /*2c40*/  ULEA UR4, UR6, UR37, 0x4 ;  /* 0x0000002506047291 */ /* 0x000fe2000f8e20ff */
[----:B------:R-:W-:Y:S01]  /*2c50*/  SEL R3, R6, R3, !P2 ;  /* 0x0000000306037207 */ /* 0x000fe20005000000 */
[----:B------:R-:W-:Y:S01]  /*2c60*/  UIADD3 UR5, UPT, UPT, UR5, 0x110, URZ ;  /* 0x0000011005057890 */ /* 0x000fe2000fffe0ff */
[----:B-1----:R-:W-:Y:S01]  /*2c70*/  LEA R0, R11, UR37, 0x3 ;  /* 0x000000250b007c11 */ /* 0x002fe2000f8e18ff */
[----:B------:R-:W-:Y:S01]  /*2c80*/  UIADD3 UR4, UPT, UPT, UR4, 0x1a0, URZ ;  /* 0x000001a004047890 */ /* 0x000fe2000fffe0ff */
[----:B------:R1:W-:Y:S01]  /*2c90*/  @!P2 SYNCS.ARRIVE.TRANS64.RED RZ, [R3+URZ], R4 ;  /* 0x0000000403ffa9a7 */ /* 0x0003e200080004ff */
[----:B------:R-:W-:Y:S01]  /*2ca0*/  UIADD3 UR6, UPT, UPT, UR6, 0x1, URZ ;  /* 0x0000000106067890 */ /* 0x000fe2000fffe0ff */
[----:B------:R-:W-:-:S03]  /*2cb0*/  VIADD R8, R8, 0x1 ;  /* 0x0000000108087836 */ /* 0x000fc60000000000 */
[----:B------:R-:W-:Y:S02]  /*2cc0*/  UISETP.NE.AND UP0, UPT, UR6, 0x2, UPT ;  /* 0x000000020600788c */ /* 0x000fe4000bf05270 */
[----:B------:R-:W-:Y:S01]  /*2cd0*/  ISETP.NE.AND P0, PT, R8, 0x2, PT ;  /* 0x000000020800780c */ /* 0x000fe20003f05270 */
[----:B------:R-:W-:Y:S06]  /*2ce0*/  UGETNEXTWORKID.BROADCAST [UR4], [UR5] ;  /* 0x00000000040073ca */ /* 0x000fec0008000100 */
[----:B------:R-:W-:Y:S02]  /*2cf0*/  USEL UR4, URZ, 0x1, UP0 ;  /* 0x00000001ff047887 */ /* 0x000fe40008000000 */
[----:B------:R-:W-:-:S04]  /*2d00*/  USEL UR6, UR6, URZ, UP0 ;  /* 0x000000ff06067287 */ /* 0x000fc80008000000 */
[----:B------:R-:W-:Y:S02]  /*2d10*/  LOP3.LUT R12, R12, UR4, RZ, 0x3c, !PT ;  /* 0x000000040c0c7c12 */ /* 0x000fe4000f8e3cff */
[----:B-1----:R-:W-:-:S04]  /*2d20*/  SHF.L.U32 R4, R10, 0x1f, RZ ;  /* 0x0000001f0a047819 */ /* 0x002fc800000006ff */
[----:B------:R-:W1:Y:S02]  /*2d30*/  SYNCS.PHASECHK.TRANS64.TRYWAIT P1, [R0+URZ+0x110], R4 ;  /* 0x00011004000075a7 */ /* 0x000e6400080211ff */
[----:B-1----:R-:W-:Y:S05]  /*2d40*/  @!P1 BRA `(.L_x_52) ;  /* 0x0000006800909947 */ /* 0x002fea0003800000 */
.L_x_169:
[C---:B-1----:R-:W-:Y:S01]  /*2d50*/  LEA R4, R11.reuse, UR37, 0x4 ;  /* 0x000000250b047c11 */ /* 0x042fe2000f8e20ff */
[----:B------:R-:W-:Y:S01]  /*2d60*/  VIADD R0, R0, 0x120 ;  /* 0x0000012000007836 */ /* 0x000fe20000000000 */
[----:B------:R-:W-:Y:S01]  /*2d70*/  SEL R8, R8, RZ, P0 ;  /* 0x000000ff08087207 */ /* 0x000fe20000000000 */
[----:B------:R-:W-:-:S03]  /*2d80*/  VIADD R11, R11, 0x1 ;  /* 0x000000010b0b7836 */ /* 0x000fc60000000000 */
[----:B------:R-:W1:Y:S01]  /*2d90*/  LDS.128 R4, [R4+0x1a0] ;  /* 0x0001a00004047984 */ /* 0x000e620000000c00 */
[----:B------:R-:W-:Y:S02]  /*2da0*/  PRMT R0, RZ, 0x654, R0 ;  /* 0x00000654ff007816 */ /* 0x000fe40000000000 */
[C---:B------:R-:W-:Y:S01]  /*2db0*/  ISETP.NE.AND P1, PT, R11.reuse, 0x2, PT ;  /* 0x000000020b00780c */ /* 0x040fe20003f25270 */
[----:B------:R-:W-:Y:S01]  /*2dc0*/  @!PT LDS RZ, [RZ] ;  /* 0x00000000fffff984 */ /* 0x000fe20000000800 */
[----:B------:R-:W-:Y:S01]  /*2dd0*/  @!PT LDS RZ, [RZ] ;  /* 0x00000000fffff984 */ /* 0x000fe20000000800 */
[----:B------:R-:W-:Y:S01]  /*2de0*/  @!PT LDS RZ, [RZ] ;  /* 0x00000000fffff984 */ /* 0x000fe20000000800 */
[----:B------:R-:W-:Y:S01]  /*2df0*/  @!PT LDS RZ, [RZ] ;  /* 0x00000000fffff984 */ /* 0x000fe20000000800 */
[----:B------:R2:W-:Y:S06]  /*2e00*/  MEMBAR.ALL.CTA ;  /* 0x0000000000007992 */ /* 0x0005ec0000008000 */
[----:B--2---:R-:W2:Y:S01]  /*2e10*/  FENCE.VIEW.ASYNC.S ;  /* 0x00000000000073c6 */ /* 0x004ea20000000000 */
[----:B------:R-:W-:Y:S01]  /*2e20*/  SEL R11, R11, RZ, P1 ;  /* 0x000000ff0b0b7207 */ /* 0x000fe20000800000 */
[----:B--2---:R2:W-:Y:S01]  /*2e30*/  SYNCS.ARRIVE.TRANS64.RED.A1T0 RZ, [R0+URZ], RZ ;  /* 0x000000ff00ff79a7 */ /* 0x0045e200081004ff */
[----:B-1----:R-:W-:-:S02]  /*2e40*/  LOP3.LUT P3, RZ, R6, 0x1, RZ, 0xc0, !PT ;  /* 0x0000000106ff7812 */ /* 0x002fc4000786c0ff */
[----:B------:R-:W-:-:S04]  /*2e50*/  SEL R4, RZ, 0x1, P1 ;  /* 0x00000001ff047807 */ /* 0x000fc80000800000 */
[----:B------:R-:W-:Y:S02]  /*2e60*/  LOP3.LUT R10, R10, R4, RZ, 0x3c, !PT ;  /* 0x000000040a0a7212 */ /* 0x000fe400078e3cff */
[----:B--2---:R-:W-:-:S04]  /*2e70*/  SEL R0, RZ, 0x1, P0 ;  /* 0x00000001ff007807 */ /* 0x004fc80000000000 */
[----:B------:R-:W-:Y:S01]  /*2e80*/  LOP3.LUT R9, R9, R0, RZ, 0x3c, !PT ;  /* 0x0000000009097212 */ /* 0x000fe200078e3cff */
[----:B------:R-:W-:Y:S06]  /*2e90*/  @P3 BRA `(.L_x_53) ;  /* 0xfffffffc002c3947 */ /* 0x000fec000383ffff */
[----:B------:R-:W-:Y:S01]  /*2ea0*/  ULEA UR5, UR6, UR37, 0x3 ;  /* 0x0000002506057291 */ /* 0x000fe2000f8e18ff */
[----:B------:R-:W-:-:S08]  /*2eb0*/  SHF.L.U32 R2, R12, 0x1f, RZ ;  /* 0x0000001f0c027819 */ /* 0x000fd000000006ff */
[----:B------:R-:W1:Y:S02]  /*2ec0*/  SYNCS.PHASECHK.TRANS64 P0, [UR5+0x120], R2 ;  /* 0x00012002ff0075a7 */ /* 0x000e640008001005 */
[----:B-1----:R-:W-:Y:S05]  /*2ed0*/  @P0 BRA `(.L_x_54) ;  /* 0x0000000000080947 */ /* 0x002fea0003800000 */
[----:B------:R-:W1:Y:S02]  /*2ee0*/  SYNCS.PHASECHK.TRANS64.TRYWAIT P0, [UR5+0x120], R2 ;  /* 0x00012002ff0075a7 */ /* 0x000e640008001105 */
[----:B-1----:R-:W-:Y:S05]  /*2ef0*/  @!P0 BRA `(.L_x_55) ;  /* 0x0000006800388947 */ /* 0x002fea0003800000 */
.L_x_54:
[----:B------:R-:W-:-:S04]  /*2f00*/  UIADD3 UR4, UPT, UPT, UR6, 0x1, URZ ;  /* 0x0000000106047890 */ /* 0x000fc8000fffe0ff */
[----:B------:R-:W-:-:S04]  /*2f10*/  UISETP.NE.AND UP0, UPT, UR4, 0x2, UPT ;  /* 0x000000020400788c */ /* 0x000fc8000bf05270 */
[----:B------:R-:W-:Y:S02]  /*2f20*/  USEL UR7, URZ, 0x1, UP0 ;  /* 0x00000001ff077887 */ /* 0x000fe40008000000 */
[----:B------:R-:W-:-:S04]  /*2f30*/  USEL UR4, UR4, URZ, UP0 ;  /* 0x000000ff04047287 */ /* 0x000fc80008000000 */
[----:B------:R-:W-:Y:S01]  /*2f40*/  ULEA UR4, UR4, UR37, 0x3 ;  /* 0x0000002504047291 */ /* 0x000fe2000f8e18ff */
[----:B-1----:R-:W-:-:S04]  /*2f50*/  LOP3.LUT R2, R12, UR7, RZ, 0x3c, !PT ;  /* 0x000000070c027c12 */ /* 0x002fc8000f8e3cff */
[----:B------:R-:W-:-:S04]  /*2f60*/  SHF.L.U32 R0, R2, 0x1f, RZ ;  /* 0x0000001f02007819 */ /* 0x000fc800000006ff */
[----:B------:R-:W1:Y:S02]  /*2f70*/  SYNCS.PHASECHK.TRANS64 P0, [UR4+0x120], R0 ;  /* 0x00012000ff0075a7 */ /* 0x000e640008001004 */
[----:B-1----:R-:W-:Y:S05]  /*2f80*/  @P0 EXIT ;  /* 0x000000000000094d */ /* 0x002fea0003800000 */
[----:B------:R-:W-:Y:S02]  /*2f90*/  SHF.L.U32 R2, R2, 0x1f, RZ ;  /* 0x0000001f02027819 */ /* 0x000fe400000006ff */
[----:B------:R-:W-:-:S07]  /*2fa0*/  MOV R0, UR4 ;  /* 0x0000000400007c02 */ /* 0x000fce0008000f00 */
.L_x_56:
[----:B-1----:R1:W2:Y:S02]  /*2fb0*/  SYNCS.PHASECHK.TRANS64.TRYWAIT P0, [R0+URZ+0x120], R2 ;  /* 0x00012002000075a7 */ /* 0x0022a400080011ff */
[----:B--2---:R-:W-:Y:S05]  /*2fc0*/  @!P0 NANOSLEEP.SYNCS 0x989680 ;  /* 0x009896800000895d */ /* 0x004fea0003900000 */
[----:B------:R-:W2:Y:S02]  /*2fd0*/  @!P0 SYNCS.PHASECHK.TRANS64 P0, [R0+URZ+0x120], R2 ;  /* 0x00012002000085a7 */ /* 0x000ea400080010ff */
[----:B--2---:R-:W-:Y:S05]  /*2fe0*/  @P0 EXIT ;  /* 0x000000000000094d */ /* 0x004fea0003800000 */
[----:B------:R-:W-:Y:S05]  /*2ff0*/  BRA `(.L_x_56) ;  /* 0xfffffffc00ec7947 */ /* 0x000fea000383ffff */
.L_x_49:
[----:B------:R-:W-:-:S09]  /*3000*/  UISETP.NE.AND UP1, UPT, UR8, URZ, UPT ;  /* 0x000000ff0800728c */ /* 0x000fd2000bf25270 */
[----:B------:R-:W-:Y:S05]  /*3010*/  BRA.U UP1, `(.L_x_57) ;  /* 0x0000000d017c7547 */ /* 0x000fea000b800000 */
[----:B------:R-:W-:Y:S01]  /*3020*/  UMOV UR4, 0x40 ;  /* 0x0000004000047882 */ /* 0x000fe20000000000 */
[----:B------:R-:W-:Y:S01]  /*3030*/  NOP ;  /* 0x0000000000007918 */ /* 0x000fe20000000000 */
[----:B------:R-:W-:Y:S01]  /*3040*/  ULEA UR4, UR37, UR4, 0x18 ;  /* 0x0000000425047291 */ /* 0x000fe2000f8ec0ff */
[----:B------:R-:W-:Y:S02]  /*3050*/  UMOV UR5, 0x400 ;  /* 0x0000040000057882 */ /* 0x000fe40000000000 */
[----:B------:R-:W-:-:S06]  /*3060*/  ULEA UR37, UR37, UR5, 0x18 ;  /* 0x0000000525257291 */ /* 0x000fcc000f8ec0ff */
[----:B------:R-:W1:Y:S02]  /*3070*/  LDS.U8 R0, [UR4+0x1c] ;  /* 0x00001c04ff007984 */ /* 0x000e640008000000 */
[----:B-1----:R-:W-:-:S13]  /*3080*/  ISETP.NE.AND P0, PT, R0, RZ, PT ;  /* 0x000000ff0000720c */ /* 0x002fda0003f05270 */
[----:B------:R-:W-:Y:S05]  /*3090*/  @P0 BRA `(.L_x_58) ;  /* 0x0000000000580947 */ /* 0x000fea0003800000 */
[----:B------:R-:W-:-:S13]  /*30a0*/  ELECT P0, URZ, PT ;  /* 0x0000000000ff782f */ /* 0x000fda0003800000 */
[----:B------:R-:W-:Y:S05]  /*30b0*/  @!P0 BRA `(.L_x_59) ;  /* 0x0000000000608947 */ /* 0x000fea0003800000 */
[----:B------:R-:W-:Y:S01]  /*30c0*/  UMOV UR5, 0x10 ;  /* 0x0000001000057882 */ /* 0x000fe20000000000 */
[----:B------:R-:W-:Y:S01]  /*30d0*/  HFMA2 R0, -RZ, RZ, 0, 5.9604644775390625e-08 ;  /* 0x00000001ff007431 */ /* 0x000fe200000001ff */
[----:B------:R-:W-:-:S03]  /*30e0*/  MOV R2, 0xffff ;  /* 0x0000ffff00027802 */ /* 0x000fc60000000f00 */
[----:B------:R-:W-:Y:S04]  /*30f0*/  DEPBAR.LE SB1, 0x36 ;  /* 0x00009d800000791a */ /* 0x000fe80000000000 */
[----:B------:R-:W1:Y:S02]  /*3100*/  UTCATOMSWS.FIND_AND_SET.ALIGN UP0, UR5, UR5 ;  /* 0x00000005000575e3 */ /* 0x000e640008000800 */
[----:B-1----:R-:W-:Y:S01]  /*3110*/  MOV R3, UR5 ;  /* 0x0000000500037c02 */ /* 0x002fe20008000f00 */
[----:B------:R-:W-:Y:S06]  /*3120*/  BRA.U UP0, `(.L_x_60) ;  /* 0x0000000100187547 */ /* 0x000fec000b800000 */
.L_x_61:
[----:B------:R-:W-:Y:S05]  /*3130*/  NANOSLEEP 0x64 ;  /* 0x000000640000795d */ /* 0x000fea0003800000 */
[----:B------:R-:W-:-:S05]  /*3140*/  UMOV UR5, 0x10 ;  /* 0x0000001000057882 */ /* 0x000fca0000000000 */
[----:B------:R-:W-:Y:S04]  /*3150*/  DEPBAR.LE SB1, 0x36 ;  /* 0x00009d800000791a */ /* 0x000fe80000000000 */
[----:B------:R-:W1:Y:S02]  /*3160*/  UTCATOMSWS.FIND_AND_SET.ALIGN UP0, UR5, UR5 ;  /* 0x00000005000575e3 */ /* 0x000e640008000800 */
[----:B-1----:R-:W-:Y:S01]  /*3170*/  MOV R3, UR5 ;  /* 0x0000000500037c02 */ /* 0x002fe20008000f00 */
[----:B------:R-:W-:Y:S05]  /*3180*/  BRA.U !UP0, `(.L_x_61) ;  /* 0xfffffffd08e87547 */ /* 0x000fea000b83ffff */
.L_x_60:
[-C--:B------:R-:W-:Y:S02]  /*3190*/  SHF.L.U32 R2, R2, R3.reuse, RZ ;  /* 0x0000000302027219 */ /* 0x080fe400000006ff */
[----:B------:R-:W-:Y:S01]  /*31a0*/  SHF.L.U32 R0, R0, R3, RZ ;  /* 0x0000000300007219 */ /* 0x000fe200000006ff */
[----:B------:R-:W-:Y:S02]  /*31b0*/  IMAD.SHL.U32 R3, R3, 0x20, RZ ;  /* 0x0000002003037824 */ /* 0x000fe400078e00ff */
[----:B------:R1:W-:Y:S04]  /*31c0*/  ATOMS.OR RZ, [UR4+0x14], R2 ;  /* 0x00001402ffff798c */ /* 0x0003e8000b000004 */
[----:B------:R1:W-:Y:S04]  /*31d0*/  ATOMS.OR RZ, [UR4+0x18], R0 ;  /* 0x00001800ffff798c */ /* 0x0003e8000b000004 */
[----:B------:R1:W-:Y:S01]  /*31e0*/  STS [UR37+0x1c0], R3 ;  /* 0x0001c003ff007988 */ /* 0x0003e20008000825 */
[----:B------:R-:W-:Y:S05]  /*31f0*/  BRA `(.L_x_59) ;  /* 0x0000000000107947 */ /* 0x000fea0003800000 */
.L_x_58:
[----:B------:R-:W-:Y:S02]  /*3200*/  MOV R0, 0xffffffff ;  /* 0xffffffff00007802 */ /* 0x000fe40000000f00 */
[----:B------:R-:W-:-:S03]  /*3210*/  MOV R2, 0x3240 ;  /* 0x0000324000027802 */ /* 0x000fc60000000f00 */
[----:B------:R1:W-:Y:S04]  /*3220*/  STS [UR37+0x1c0], R0 ;  /* 0x0001c000ff007988 */ /* 0x0003e80008000825 */
[----:B-1-3-5:R-:W-:Y:S05]  /*3230*/  CALL.REL.NOINC `($__internal_1_$__cuda_sm10x_tcgen05_guardrail_trap_phase_invalid_during_alloc) ;  /* 0x0000006c00807944 */ /* 0x02afea0003c00000 */
.L_x_59:
[----:B------:R-:W-:Y:S05]  /*3240*/  WARPSYNC.ALL ;  /* 0x0000000000007948 */ /* 0x000fea0003800000 */
[----:B------:R-:W2:Y:S01]  /*3250*/  S2UR UR6, SR_CgaCtaId ;  /* 0x00000000000679c3 */ /* 0x000ea20000008800 */
[----:B------:R-:W-:Y:S01]  /*3260*/  UMOV UR4, 0x400 ;  /* 0x0000040000047882 */ /* 0x000fe20000000000 */
[----:B------:R-:W-:-:S06]  /*3270*/  NOP ;  /* 0x0000000000007918 */ /* 0x000fcc0000000000 */
[----:B------:R-:W-:Y:S06]  /*3280*/  BAR.ARV 0x6, 0xa0 ;  /* 0x0182800000007b1d */ /* 0x000fec0000002000 */
[----:B------:R-:W4:Y:S01]  /*3290*/  LDCU UR7, c[0x0][0x38c] ;  /* 0x00007180ff0777ac */ /* 0x000f220008000800 */
[----:B------:R-:W-:Y:S01]  /*32a0*/  IMAD.MOV.U32 R11, RZ, RZ, 0x1 ;  /* 0x00000001ff0b7424 */ /* 0x000fe200078e00ff */
[----:B------:R-:W-:Y:S01]  /*32b0*/  CS2R R8, SRZ ;  /* 0x0000000000087805 */ /* 0x000fe2000001ff00 */
[----:B------:R-:W-:Y:S01]  /*32c0*/  IMAD.MOV.U32 R10, RZ, RZ, RZ ;  /* 0x000000ffff0a7224 */ /* 0x000fe200078e00ff */
[----:B------:R-:W-:Y:S01]  /*32d0*/  UMOV UR18, URZ ;  /* 0x000000ff00127c82 */ /* 0x000fe20008000000 */
[----:B------:R-:W-:Y:S01]  /*32e0*/  UMOV UR17, URZ ;  /* 0x000000ff00117c82 */ /* 0x000fe20008000000 */
[----:B------:R-:W-:Y:S01]  /*32f0*/  UMOV UR22, 0x0 ;  /* 0x0000000000167882 */ /* 0x000fe20000000000 */
[----:B------:R-:W-:Y:S01]  /*3300*/  UMOV UR23, 0x8200490 ;  /* 0x0820049000177882 */ /* 0x000fe20000000000 */
[----:B------:R-:W-:Y:S01]  /*3310*/  UMOV UR20, 0x0 ;  /* 0x0000000000147882 */ /* 0x000fe20000000000 */
[----:B------:R-:W-:Y:S01]  /*3320*/  UMOV UR21, 0x8200490 ;  /* 0x0820049000157882 */ /* 0x000fe20000000000 */
[----:B--2---:R-:W-:Y:S01]  /*3330*/  ULEA UR6, UR6, UR4, 0x18 ;  /* 0x0000000406067291 */ /* 0x004fe2000f8ec0ff */
[----:B------:R-:W2:Y:S03]  /*3340*/  LDCU UR4, c[0x0][0x38c] ;  /* 0x00007180ff0477ac */ /* 0x000ea60008000800 */
[----:B------:R-:W-:-:S02]  /*3350*/  UIADD3 UR11, UPT, UPT, UR6, 0x8400, URZ ;  /* 0x00008400060b7890 */ /* 0x000fc4000fffe0ff */
[----:B----4-:R-:W-:-:S03]  /*3360*/  UIADD3 UR7, UPT, UPT, UR7, 0x1f, URZ ;  /* 0x0000001f07077890 */ /* 0x010fc6000fffe0ff */
[----:B-1----:R-:W1:Y:S01]  /*3370*/  LDS R0, [UR6+0x1c0] ;  /* 0x0001c006ff007984 */ /* 0x002e620008000800 */
[----:B------:R-:W-:Y:S02]  /*3380*/  UIADD3 UR12, UPT, UPT, UR6, 0x20400, URZ ;  /* 0x00020400060c7890 */ /* 0x000fe4000fffe0ff */
[----:B------:R-:W-:Y:S02]  /*3390*/  USHF.R.S32.HI UR5, URZ, 0x1f, UR7 ;  /* 0x0000001fff057899 */ /* 0x000fe40008011407 */
[----:B------:R-:W-:Y:S02]  /*33a0*/  USHF.R.U32.HI UR11, URZ, 0x4, UR11 ;  /* 0x00000004ff0b7899 */ /* 0x000fe4000801160b */
[----:B------:R-:W-:Y:S02]  /*33b0*/  ULEA.HI UR5, UR5, UR7, URZ, 0x5 ;  /* 0x0000000705057291 */ /* 0x000fe4000f8f28ff */
[----:B------:R-:W-:Y:S02]  /*33c0*/  USHF.R.U32.HI UR12, URZ, 0x4, UR12 ;  /* 0x00000004ff0c7899 */ /* 0x000fe4000801160c */
[----:B------:R-:W-:-:S02]  /*33d0*/  USHF.R.S32.HI UR5, URZ, 0x5, UR5 ;  /* 0x00000005ff057899 */ /* 0x000fc40008011405 */
[----:B------:R-:W-:Y:S02]  /*33e0*/  ULOP3.LUT UR11, UR11, 0x3fff, URZ, 0xc0, !UPT ;  /* 0x00003fff0b0b7892 */ /* 0x000fe4000f8ec0ff */
[----:B------:R-:W-:Y:S02]  /*33f0*/  UISETP.LT.AND UP0, UPT, UR5, 0x1, UPT ;  /* 0x000000010500788c */ /* 0x000fe4000bf01270 */
[----:B------:R-:W-:Y:S02]  /*3400*/  ULOP3.LUT UR12, UR12, 0x3fff, URZ, 0xc0, !UPT ;  /* 0x00003fff0c0c7892 */ /* 0x000fe4000f8ec0ff */
[----:B------:R-:W-:Y:S02]  /*3410*/  USEL UR10, UR5, 0x1, !UP0 ;  /* 0x00000001050a7887 */ /* 0x000fe4000c000000 */
[----:B------:R-:W-:Y:S02]  /*3420*/  ULOP3.LUT UR11, UR11, 0x10000, URZ, 0xfc, !UPT ;  /* 0x000100000b0b7892 */ /* 0x000fe4000f8efcff */
[----:B------:R-:W-:-:S02]  /*3430*/  ULOP3.LUT UR12, UR12, 0x10000, URZ, 0xfc, !UPT ;  /* 0x000100000c0c7892 */ /* 0x000fc4000f8efcff */
[----:B------:R-:W-:Y:S02]  /*3440*/  UIADD3 UR10, UPT, UPT, -UR10, URZ, URZ ;  /* 0x000000ff0a0a7290 */ /* 0x000fe4000fffe1ff */
[----:B--2---:R-:W-:Y:S01]  /*3450*/  UISETP.GE.AND UP3, UPT, UR4, 0x1, UPT ;  /* 0x000000010400788c */ /* 0x004fe2000bf66270 */
[----:B-1----:R-:W-:-:S15]  /*3460*/  R2UR UR19, R0 ;  /* 0x00000000001372ca */ /* 0x002fde00000e0000 */
.L_x_68:
[----:B------:R-:W-:Y:S02]  /*3470*/  LEA R0, R10, UR6, 0x3 ;  /* 0x000000060a007c11 */ /* 0x000fe4000f8e18ff */
[----:B------:R-:W-:Y:S02]  /*3480*/  SHF.L.U32 R2, R9, 0x1f, RZ ;  /* 0x0000001f09027819 */ /* 0x000fe400000006ff */
[----:B------:R-:W-:Y:S01]  /*3490*/  PLOP3.LUT P0, PT, PT, PT, UP3, 0x80, 0x8 ;  /* 0x000000000008781c */ /* 0x000fe20003f0f038 */
[----:B------:R-:W-:Y:S01]  /*34a0*/  VIADD R3, R0, 0x120 ;  /* 0x0000012000037836 */ /* 0x000fe20000000000 */
[----:B-1----:R-:W1:Y:S02]  /*34b0*/  SYNCS.PHASECHK.TRANS64.TRYWAIT P1, [R0+URZ+0x110], R2 ;  /* 0x00011002000075a7 */ /* 0x002e6400080211ff */
[----:B-1--4-:R-:W-:Y:S09]  /*34c0*/  @!P1 BRA `(.L_x_62) ;  /* 0x0000006000dc9947 */ /* 0x012ff20003800000 */
.L_x_171:
[----:B------:R-:W-:Y:S01]  /*34d0*/  LEA R4, R10, UR6, 0x4 ;  /* 0x000000060a047c11 */ /* 0x000fe2000f8e20ff */
[----:B------:R-:W-:Y:S01]  /*34e0*/  @UP3 ULEA UR4, UR17, UR6, 0x3 ;  /* 0x0000000611043291 */ /* 0x000fe2000f8e18ff */
[----:B------:R-:W-:Y:S01]  /*34f0*/  PLOP3.LUT P2, PT, PT, PT, PT, 0x80, 0x8 ;  /* 0x000000000008781c */ /* 0x000fe20003f4f070 */
[----:B------:R-:W-:Y:S01]  /*3500*/  ULEA UR8, UR18, UR6, 0x3 ;  /* 0x0000000612087291 */ /* 0x000fe2000f8e18ff */
[----:B------:R-:W-:Y:S01]  /*3510*/  PRMT R3, RZ, 0x654, R3 ;  /* 0x00000654ff037816 */ /* 0x000fe20000000003 */
[----:B------:R-:W-:Y:S01]  /*3520*/  ULEA UR9, UR18, UR19, 0x7 ;  /* 0x0000001312097291 */ /* 0x000fe2000f8e38ff */
[----:B------:R-:W2:Y:S01]  /*3530*/  LDS.128 R4, [R4+0x1a0] ;  /* 0x0001a00004047984 */ /* 0x000ea20000000c00 */
[----:B-1----:R-:W-:Y:S02]  /*3540*/  @P0 SHF.L.U32 R2, R8, 0x1f, RZ ;  /* 0x0000001f08020819 */ /* 0x002fe400000006ff */
[----:B------:R-:W-:Y:S01]  /*3550*/  SHF.L.U32 R0, R11, 0x1f, RZ ;  /* 0x0000001f0b007819 */ /* 0x000fe200000006ff */
[----:B------:R-:W-:Y:S01]  /*3560*/  @!PT LDS RZ, [RZ] ;  /* 0x00000000fffff984 */ /* 0x000fe20000000800 */
[----:B------:R-:W-:Y:S01]  /*3570*/  @!PT LDS RZ, [RZ] ;  /* 0x00000000fffff984 */ /* 0x000fe20000000800 */
[----:B------:R-:W-:Y:S01]  /*3580*/  @!PT LDS RZ, [RZ] ;  /* 0x00000000fffff984 */ /* 0x000fe20000000800 */
[----:B------:R-:W-:Y:S01]  /*3590*/  @!PT LDS RZ, [RZ] ;  /* 0x00000000fffff984 */ /* 0x000fe20000000800 */
[----:B------:R1:W-:Y:S06]  /*35a0*/  MEMBAR.ALL.CTA ;  /* 0x0000000000007992 */ /* 0x0003ec0000008000 */
[----:B-1----:R-:W1:Y:S02]  /*35b0*/  FENCE.VIEW.ASYNC.S ;  /* 0x00000000000073c6 */ /* 0x002e640000000000 */
[----:B-1----:R1:W-:Y:S01]  /*35c0*/  SYNCS.ARRIVE.TRANS64.RED.A1T0 RZ, [R3+URZ], RZ ;  /* 0x000000ff03ff79a7 */ /* 0x0023e200081004ff */
[----:B------:R1:W4:Y:S01]  /*35d0*/  @P0 SYNCS.PHASECHK.TRANS64.TRYWAIT P2, [UR4], R2 ;  /* 0x00000002ff0005a7 */ /* 0x0003220008041104 */
[----:B--2---:R-:W-:Y:S01]  /*35e0*/  LOP3.LUT P1, RZ, R6, 0x1, RZ, 0xc0, !PT ;  /* 0x0000000106ff7812 */ /* 0x004fe2000782c0ff */
[----:B------:R-:W2:Y:S02]  /*35f0*/  SYNCS.PHASECHK.TRANS64.TRYWAIT P0, [UR8+0x150], R0 ;  /* 0x00015000ff0075a7 */ /* 0x000ea40008001108 */
[----:B-12-4-:R-:W-:Y:S10]  /*3600*/  @!P0 BRA `(.L_x_63) ;  /* 0x0000006000a08947 */ /* 0x016ff40003800000 */
.L_x_173:
[----:B------:R-:W-:Y:S01]  /*3610*/  IADD3 R10, PT, PT, R10, 0x1, RZ ;  /* 0x000000010a0a7810 */ /* 0x000fe20007ffe0ff */
[----:B------:R-:W-:Y:S06]  /*3620*/  BRA.U !UP3, `(.L_x_64) ;  /* 0x000000010b987547 */ /* 0x000fec000b800000 */
[----:B------:R-:W-:Y:S01]  /*3630*/  UPLOP3.LUT UP4, UPT, UPT, UPT, UPT, 0x40, 0x4 ;  /* 0x000000000004789c */ /* 0x000fe20003f8e870 */
[----:B------:R-:W-:Y:S01]  /*3640*/  UMOV UR16, UR10 ;  /* 0x0000000a00107c82 */ /* 0x000fe20008000000 */
[----:B------:R-:W-:Y:S01]  /*3650*/  UMOV UR15, UR5 ;  /* 0x00000005000f7c82 */ /* 0x000fe20008000000 */
[----:B------:R-:W-:-:S08]  /*3660*/  UMOV UR14, UR17 ;  /* 0x00000011000e7c82 */ /* 0x000fd00008000000 */
.L_x_67:
[----:B------:R-:W-:Y:S02]  /*3670*/  UIADD3 UR16, UPT, UPT, UR16, 0x1, URZ ;  /* 0x0000000110107890 */ /* 0x000fe4000fffe0ff */
[----:B--2---:R-:W-:Y:S02]  /*3680*/  ULEA UR7, UR14, UR6, 0x3 ;  /* 0x000000060e077291 */ /* 0x004fe4000f8e18ff */
[----:B------:R-:W-:Y:S01]  /*3690*/  UISETP.NE.AND UP0, UPT, UR16, URZ, UPT ;  /* 0x000000ff1000728c */ /* 0x000fe2000bf05270 */
[----:B----4-:R-:W-:Y:S10]  /*36a0*/  @P2 BRA `(.L_x_65) ;  /* 0x00000000000c2947 */ /* 0x010ff40003800000 */
[----:B-1----:R-:W-:Y:S04]  /*36b0*/  SHF.L.U32 R2, R8, 0x1f, RZ ;  /* 0x0000001f08027819 */ /* 0x002fe800000006ff */
[----:B------:R-:W1:Y:S02]  /*36c0*/  SYNCS.PHASECHK.TRANS64.TRYWAIT P0, [UR7], R2 ;  /* 0x00000002ff0075a7 */ /* 0x000e640008001107 */
[----:B-1----:R-:W-:Y:S05]  /*36d0*/  @!P0 BRA `(.L_x_66) ;  /* 0x0000006000848947 */ /* 0x002fea0003800000 */
.L_x_65:
[----:B------:R-:W-:Y:S01]  /*36e0*/  UISETP.NE.AND UP1, UPT, UR15, 0x1, UPT ;  /* 0x000000010f00788c */ /* 0x000fe2000bf25270 */
[----:B------:R-:W-:Y:S01]  /*36f0*/  PLOP3.LUT P2, PT, PT, PT, PT, 0x80, 0x8 ;  /* 0x000000000008781c */ /* 0x000fe20003f4f070 */
[----:B------:R-:W-:Y:S02]  /*3700*/  UIADD3 UR17, UPT, UPT, UR14, 0x1, URZ ;  /* 0x000000010e117890 */ /* 0x000fe4000fffe0ff */
[----:B------:R-:W-:Y:S02]  /*3710*/  ULEA UR24, UR14, UR12, 0x9 ;  /* 0x0000000c0e187291 */ /* 0x000fe4000f8e48ff */
[----:B------:R-:W-:Y:S01]  /*3720*/  UISETP.NE.AND UP2, UPT, UR17, 0xc, UPT ;  /* 0x0000000c1100788c */ /* 0x000fe2000bf45270 */
[----:B------:R-:W-:Y:S01]  /*3730*/  PLOP3.LUT P0, PT, PT, PT, UP1, 0x80, 0x8 ;  /* 0x000000000008781c */ /* 0x000fe20003f0f018 */
[----:B------:R-:W-:Y:S02]  /*3740*/  ULEA UR26, UR14, UR11, 0x9 ;  /* 0x0000000b0e1a7291 */ /* 0x000fe4000f8e48ff */
[----:B------:R-:W-:Y:S02]  /*3750*/  USEL UR13, URZ, 0x1, UP2 ;  /* 0x00000001ff0d7887 */ /* 0x000fe40009000000 */
[----:B------:R-:W-:Y:S02]  /*3760*/  USEL UR17, UR17, URZ, UP2 ;  /* 0x000000ff11117287 */ /* 0x000fe40009000000 */
[----:B------:R-:W-:Y:S02]  /*3770*/  UIADD3 UR30, UPT, UPT, UR24, 0x2, URZ ;  /* 0x00000002181e7890 */ /* 0x000fe4000fffe0ff */
[----:B------:R-:W-:Y:S01]  /*3780*/  @UP1 ULEA UR4, UR17, UR6, 0x3 ;  /* 0x0000000611041291 */ /* 0x000fe2000f8e18ff */
[----:B------:R-:W-:Y:S01]  /*3790*/  LOP3.LUT R8, R8, UR13, RZ, 0x3c, !PT ;  /* 0x0000000d08087c12 */ /* 0x000fe2000f8e3cff */
[----:B------:R-:W-:Y:S02]  /*37a0*/  UIADD3 UR28, UPT, UPT, UR26, 0x2, URZ ;  /* 0x000000021a1c7890 */ /* 0x000fe4000fffe0ff */
[----:B------:R-:W-:Y:S01]  /*37b0*/  UIADD3 UR7, UPT, UPT, UR7, 0x60, URZ ;  /* 0x0000006007077890 */ /* 0x000fe2000fffe0ff */
[----:B-1----:R-:W-:Y:S01]  /*37c0*/  @P0 SHF.L.U32 R0, R8, 0x1f, RZ ;  /* 0x0000001f08000819 */ /* 0x002fe200000006ff */
[----:B------:R-:W-:Y:S01]  /*37d0*/  UMOV UR25, 0x80004020 ;  /* 0x8000402000197882 */ /* 0x000fe20000000000 */
[----:B------:R-:W-:Y:S01]  /*37e0*/  UMOV UR27, 0x80004020 ;  /* 0x80004020001b7882 */ /* 0x000fe20000000000 */
[----:B------:R-:W-:Y:S01]  /*37f0*/  UMOV UR31, 0x80004020 ;  /* 0x80004020001f7882 */ /* 0x000fe20000000000 */
[----:B------:R2:W4:Y:S01]  /*3800*/  @P0 SYNCS.PHASECHK.TRANS64.TRYWAIT P2, [UR4], R0 ;  /* 0x00000000ff0005a7 */ /* 0x0005220008041104 */
[----:B------:R-:W-:Y:S01]  /*3810*/  UIADD3 UR15, UPT, UPT, UR15, -0x1, URZ ;  /* 0xffffffff0f0f7890 */ /* 0x000fe2000fffe0ff */
[----:B------:R2:W-:Y:S01]  /*3820*/  UTCHMMA gdesc[UR26], gdesc[UR24], tmem[UR9], tmem[UR22], idesc[UR23], UP4 ;  /* 0x00ff16181a0075ea */ /* 0x0005e2000a000009 */
[----:B------:R-:W-:Y:S01]  /*3830*/  UPLOP3.LUT UP4, UPT, UPT, UPT, UPT, 0x80, 0x8 ;  /* 0x000000000008789c */ /* 0x000fe20003f8f070 */
[----:B------:R-:W-:Y:S01]  /*3840*/  UMOV UR29, 0x80004020 ;  /* 0x80004020001d7882 */ /* 0x000fe20000000000 */
[----:B------:R-:W-:Y:S01]  /*3850*/  UMOV UR14, UR17 ;  /* 0x00000011000e7c82 */ /* 0x000fe20008000000 */
[----:B------:R2:W-:Y:S01]  /*3860*/  UTCHMMA gdesc[UR28], gdesc[UR30], tmem[UR9], tmem[UR20], idesc[UR21], UPT ;  /* 0x00ff141e1c0075ea */ /* 0x0005e2000b800009 */
[----:B------:R2:W-:Y:S01]  /*3870*/  UTCBAR [UR7], URZ ;  /* 0x000000ff070073e9 */ /* 0x0005e200080000ff */
[----:B------:R-:W-:Y:S06]  /*3880*/  BRA.U UP0, `(.L_x_67) ;  /* 0xfffffffd00787547 */ /* 0x000fec000b83ffff */
.L_x_64:
[----:B------:R-:W-:Y:S01]  /*3890*/  UIADD3 UR18, UPT, UPT, UR18, 0x1, URZ ;  /* 0x0000000112127890 */ /* 0x000fe2000fffe0ff */
[C---:B------:R-:W-:Y:S01]  /*38a0*/  ISETP.NE.AND P0, PT, R10.reuse, 0x2, PT ;  /* 0x000000020a00780c */ /* 0x040fe20003f05270 */
[----:B------:R-:W-:Y:S02]  /*38b0*/  UIADD3 UR8, UPT, UPT, UR8, 0x130, URZ ;  /* 0x0000013008087890 */ /* 0x000fe4000fffe0ff */
[----:B------:R-:W-:Y:S01]  /*38c0*/  UISETP.NE.AND UP0, UPT, UR18, 0x4, UPT ;  /* 0x000000041200788c */ /* 0x000fe2000bf05270 */
[----:B-12---:R-:W-:Y:S02]  /*38d0*/  SEL R0, RZ, 0x1, P0 ;  /* 0x00000001ff007807 */ /* 0x006fe40000000000 */
[----:B------:R-:W-:Y:S01]  /*38e0*/  SEL R10, R10, RZ, P0 ;  /* 0x000000ff0a0a7207 */ /* 0x000fe20000000000 */
[----:B------:R-:W-:Y:S01]  /*38f0*/  USEL UR4, URZ, 0x1, UP0 ;  /* 0x00000001ff047887 */ /* 0x000fe20008000000 */
[----:B------:R-:W-:Y:S01]  /*3900*/  LOP3.LUT R9, R9, R0, RZ, 0x3c, !PT ;  /* 0x0000000009097212 */ /* 0x000fe200078e3cff */
[----:B------:R-:W-:Y:S01]  /*3910*/  USEL UR18, UR18, URZ, UP0 ;  /* 0x000000ff12127287 */ /* 0x000fe20008000000 */
[----:B------:R1:W-:Y:S03]  /*3920*/  UTCBAR [UR8], URZ ;  /* 0x000000ff080073e9 */ /* 0x0003e600080000ff */
[----:B------:R-:W-:Y:S01]  /*3930*/  LOP3.LUT R11, R11, UR4, RZ, 0x3c, !PT ;  /* 0x000000040b0b7c12 */ /* 0x000fe2000f8e3cff */
[----:B------:R-:W-:Y:S07]  /*3940*/  @P1 BRA `(.L_x_68) ;  /* 0xfffffff800c81947 */ /* 0x000fee000383ffff */
[----:B------:R-:W2:Y:S01]  /*3950*/  S2UR UR4, SR_CgaCtaId ;  /* 0x00000000000479c3 */ /* 0x000ea20000008800 */
[----:B------:R-:W-:Y:S01]  /*3960*/  ELECT P0, URZ, PT ;  /* 0x0000000000ff782f */ /* 0x000fe20003800000 */
[----:B------:R-:W-:Y:S01]  /*3970*/  IMAD.MOV.U32 R0, RZ, RZ, 0x1 ;  /* 0x00000001ff007424 */ /* 0x000fe200078e00ff */
[----:B------:R-:W-:Y:S01]  /*3980*/  UIADD3 UR6, UPT, UPT, UR6, 0x150, URZ ;  /* 0x0000015006067890 */ /* 0x000fe2000fffe0ff */
[----:B------:R-:W-:Y:S01]  /*3990*/  SHF.L.U32 R2, R11, 0x1f, RZ ;  /* 0x0000001f0b027819 */ /* 0x000fe200000006ff */
[----:B------:R-:W-:-:S03]  /*39a0*/  UMOV UR5, 0x40 ;  /* 0x0000004000057882 */ /* 0x000fc60000000000 */
[----:B------:R-:W-:Y:S01]  /*39b0*/  UVIRTCOUNT.DEALLOC.SMPOOL 0x80 ;  /* 0x000000800000784c */ /* 0x000fe20000000000 */
[----:B--2---:R-:W-:Y:S02]  /*39c0*/  ULEA UR4, UR4, UR5, 0x18 ;  /* 0x0000000504047291 */ /* 0x004fe4000f8ec0ff */
[----:B------:R-:W-:-:S07]  /*39d0*/  ULEA UR5, UR18, UR6, 0x3 ;  /* 0x0000000612057291 */ /* 0x000fce000f8e18ff */
[----:B------:R2:W-:Y:S02]  /*39e0*/  @P0 STS.U8 [UR4+0x1c], R0 ;  /* 0x00001c00ff000988 */ /* 0x0005e40008000004 */
[----:B------:R-:W3:Y:S02]  /*39f0*/  SYNCS.PHASECHK.TRANS64.TRYWAIT P0, [UR5], R2 ;  /* 0x00000002ff0075a7 */ /* 0x000ee40008001105 */
[----:B--23--:R-:W-:Y:S05]  /*3a00*/  @!P0 BRA `(.L_x_69) ;  /* 0x0000005c00d08947 */ /* 0x00cfea0003800000 */
.L_x_176:
[----:B------:R-:W-:-:S04]  /*3a10*/  UIADD3 UR7, UPT, UPT, UR18, 0x1, URZ ;  /* 0x0000000112077890 */ /* 0x000fc8000fffe0ff */
[----:B------:R-:W-:-:S04]  /*3a20*/  UISETP.NE.AND UP0, UPT, UR7, 0x4, UPT ;  /* 0x000000040700788c */ /* 0x000fc8000bf05270 */
[----:B-1----:R-:W-:Y:S02]  /*3a30*/  USEL UR8, URZ, 0x1, UP0 ;  /* 0x00000001ff087887 */ /* 0x002fe40008000000 */
[----:B------:R-:W-:-:S04]  /*3a40*/  USEL UR7, UR7, URZ, UP0 ;  /* 0x000000ff07077287 */ /* 0x000fc80008000000 */
[----:B------:R-:W-:Y:S01]  /*3a50*/  ULEA UR5, UR7, UR6, 0x3 ;  /* 0x0000000607057291 */ /* 0x000fe2000f8e18ff */
[----:B--2---:R-:W-:-:S04]  /*3a60*/  LOP3.LUT R2, R11, UR8, RZ, 0x3c, !PT ;  /* 0x000000080b027c12 */ /* 0x004fc8000f8e3cff */
[----:B------:R-:W-:-:S04]  /*3a70*/  SHF.L.U32 R3, R2, 0x1f, RZ ;  /* 0x0000001f02037819 */ /* 0x000fc800000006ff */
[----:B------:R-:W1:Y:S02]  /*3a80*/  SYNCS.PHASECHK.TRANS64.TRYWAIT P0, [UR5], R3 ;  /* 0x00000003ff0075a7 */ /* 0x000e640008001105 */
[----:B-1----:R-:W-:Y:S05]  /*3a90*/  @!P0 BRA `(.L_x_70) ;  /* 0x0000005c00c48947 */ /* 0x002fea0003800000 */
.L_x_178:
        /* <DEDUP_REMOVED lines=9> */
.L_x_180:
[----:B------:R-:W-:-:S04]  /*3b30*/  UIADD3 UR7, UPT, UPT, UR7, 0x1, URZ ;  /* 0x0000000107077890 */ /* 0x000fc8000fffe0ff */
[----:B------:R-:W-:-:S04]  /*3b40*/  UISETP.NE.AND UP0, UPT, UR7, 0x4, UPT ;  /* 0x000000040700788c */ /* 0x000fc8000bf05270 */
[----:B------:R-:W-:Y:S02]  /*3b50*/  USEL UR5, URZ, 0x1, UP0 ;  /* 0x00000001ff057887 */ /* 0x000fe40008000000 */
[----:B------:R-:W-:-:S04]  /*3b60*/  USEL UR7, UR7, URZ, UP0 ;  /* 0x000000ff07077287 */ /* 0x000fc80008000000 */
[----:B------:R-:W-:Y:S01]  /*3b70*/  ULEA UR7, UR7, UR6, 0x3 ;  /* 0x0000000607077291 */ /* 0x000fe2000f8e18ff */
[----:B------:R-:W-:-:S04]  /*3b80*/  LOP3.LUT R2, R2, UR5, RZ, 0x3c, !PT ;  /* 0x0000000502027c12 */ /* 0x000fc8000f8e3cff */
[----:B------:R-:W-:-:S04]  /*3b90*/  SHF.L.U32 R2, R2, 0x1f, RZ ;  /* 0x0000001f02027819 */ /* 0x000fc800000006ff */
[----:B------:R-:W2:Y:S02]  /*3ba0*/  SYNCS.PHASECHK.TRANS64.TRYWAIT P0, [UR7], R2 ;  /* 0x00000002ff0075a7 */ /* 0x000ea40008001107 */
[----:B--2---:R-:W-:Y:S05]  /*3bb0*/  @!P0 BRA `(.L_x_72) ;  /* 0x0000005c00ac8947 */ /* 0x004fea0003800000 */
.L_x_182:
[----:B------:R-:W-:Y:S01]  /*3bc0*/  NOP ;  /* 0x0000000000007918 */ /* 0x000fe20000000000 */
[----:B-1----:R-:W1:Y:S01]  /*3bd0*/  LDS R0, [UR4+0x14] ;  /* 0x00001404ff007984 */ /* 0x002e620008000800 */
[----:B------:R-:W-:Y:S01]  /*3be0*/  ULOP3.LUT UR6, UR19, 0xffff, URZ, 0xc0, !UPT ;  /* 0x0000ffff13067892 */ /* 0x000fe2000f8ec0ff */
[----:B------:R-:W-:Y:S01]  /*3bf0*/  UMOV UR8, 0xffff ;  /* 0x0000ffff00087882 */ /* 0x000fe20000000000 */
[----:B------:R-:W-:Y:S02]  /*3c00*/  UMOV UR5, 0x1 ;  /* 0x0000000100057882 */ /* 0x000fe40000000000 */
[----:B------:R-:W-:-:S04]  /*3c10*/  USHF.R.U32.HI UR6, URZ, 0x5, UR6 ;  /* 0x00000005ff067899 */ /* 0x000fc80008011606 */
[----:B------:R-:W-:Y:S02]  /*3c20*/  USHF.L.U32 UR8, UR8, UR6, URZ ;  /* 0x0000000608087299 */ /* 0x000fe400080006ff */
[----:B------:R-:W-:-:S04]  /*3c30*/  USHF.L.U32 UR5, UR5, UR6, URZ ;  /* 0x0000000605057299 */ /* 0x000fc800080006ff */
[----:B-1----:R-:W-:-:S04]  /*3c40*/  LOP3.LUT R0, R0, UR8, RZ, 0xc0, !PT ;  /* 0x0000000800007c12 */ /* 0x002fc8000f8ec0ff */
[----:B------:R-:W-:-:S13]  /*3c50*/  ISETP.NE.AND P0, PT, R0, UR8, PT ;  /* 0x0000000800007c0c */ /* 0x000fda000bf05270 */
[----:B------:R-:W-:Y:S05]  /*3c60*/  @P0 BRA `(.L_x_73) ;  /* 0x0000000000580947 */ /* 0x000fea0003800000 */
[----:B------:R-:W1:Y:S02]  /*3c70*/  LDS R0, [UR4+0x18] ;  /* 0x00001804ff007984 */ /* 0x000e640008000800 */
[----:B-1----:R-:W-:-:S04]  /*3c80*/  LOP3.LUT R0, R0, UR5, RZ, 0xc0, !PT ;  /* 0x0000000500007c12 */ /* 0x002fc8000f8ec0ff */
[----:B------:R-:W-:-:S13]  /*3c90*/  ISETP.NE.AND P0, PT, R0, UR5, PT ;  /* 0x0000000500007c0c */ /* 0x000fda000bf05270 */
[----:B------:R-:W-:Y:S05]  /*3ca0*/  @P0 BRA `(.L_x_74) ;  /* 0x00000000003c0947 */ /* 0x000fea0003800000 */
[----:B------:R-:W1:Y:S01]  /*3cb0*/  S2R R2, SR_LANEID ;  /* 0x0000000000027919 */ /* 0x000e620000000000 */
[----:B------:R-:W-:Y:S01]  /*3cc0*/  ULOP3.LUT UR8, URZ, UR8, URZ, 0x33, !UPT ;  /* 0x00000008ff087292 */ /* 0x000fe2000f8e33ff */
[----:B------:R-:W-:Y:S02]  /*3cd0*/  VOTEU.ANY UR7, UPT, PT ;  /* 0x0000000000077886 */ /* 0x000fe400038e0100 */
[----:B------:R-:W-:-:S03]  /*3ce0*/  UFLO.U32 UR7, UR7 ;  /* 0x00000007000772bd */ /* 0x000fc600080e0000 */
[----:B------:R-:W-:-:S04]  /*3cf0*/  IMAD.U32 R0, RZ, RZ, UR8 ;  /* 0x00000008ff007e24 */ /* 0x000fc8000f8e00ff */
[----:B------:R2:W3:Y:S02]  /*3d00*/  REDUX UR6, R0 ;  /* 0x00000000000673c4 */ /* 0x0004e40000000000 */
[----:B------:R1:W-:Y:S02]  /*3d10*/  UTCATOMSWS.AND URZ, UR8 ;  /* 0x0000000800ff79e3 */ /* 0x0003e40008000000 */
[----:B-1----:R-:W-:Y:S02]  /*3d20*/  ISETP.EQ.U32.AND P0, PT, R2, UR7, PT ;  /* 0x0000000702007c0c */ /* 0x002fe4000bf02070 */
[----:B--2---:R-:W-:Y:S02]  /*3d30*/  LOP3.LUT R0, RZ, UR5, RZ, 0x33, !PT ;  /* 0x00000005ff007c12 */ /* 0x004fe4000f8e33ff */
[----:B---3--:R-:W-:Y:S02]  /*3d40*/  MOV R2, UR6 ;  /* 0x0000000600027c02 */ /* 0x008fe40008000f00 */
[----:B------:R-:W1:Y:S07]  /*3d50*/  REDUX UR5, R0 ;  /* 0x00000000000573c4 */ /* 0x000e6e0000000000 */
[----:B------:R2:W-:Y:S01]  /*3d60*/  @P0 ATOMS.AND RZ, [UR4+0x14], R2 ;  /* 0x00001402ffff098c */ /* 0x0005e2000a800004 */
[----:B-1----:R-:W-:-:S05]  /*3d70*/  IMAD.U32 R0, RZ, RZ, UR5 ;  /* 0x00000005ff007e24 */ /* 0x002fca000f8e00ff */
[----:B------:R2:W-:Y:S01]  /*3d80*/  @P0 ATOMS.AND RZ, [UR4+0x18], R0 ;  /* 0x00001800ffff098c */ /* 0x0005e2000a800004 */
[----:B------:R-:W-:Y:S05]  /*3d90*/  BRA `(.L_x_75) ;  /* 0x0000000000147947 */ /* 0x000fea0003800000 */
.L_x_74:
[----:B------:R-:W-:Y:S02]  /*3da0*/  MOV R2, 0x3dc0 ;  /* 0x00003dc000027802 */ /* 0x000fe40000000f00 */
[----:B----45:R-:W-:Y:S05]  /*3db0*/  CALL.REL.NOINC `($__internal_0_$__cuda_sm10x_tcgen05_guardrail_trap_col_being_dealloced_not_returned_by_alloc) ;  /* 0x0000006000947944 */ /* 0x030fea0003c00000 */
[----:B------:R-:W-:Y:S05]  /*3dc0*/  BRA `(.L_x_75) ;  /* 0x0000000000087947 */ /* 0x000fea0003800000 */
.L_x_73:
[----:B------:R-:W-:Y:S02]  /*3dd0*/  MOV R2, 0x3df0 ;  /* 0x00003df000027802 */ /* 0x000fe40000000f00 */
[----:B----45:R-:W-:Y:S05]  /*3de0*/  CALL.REL.NOINC `($__internal_2_$__cuda_sm10x_tcgen05_guardrail_trap_unallocated_columns_being_dealloced) ;  /* 0x0000006000a07944 */ /* 0x030fea0003c00000 */
.L_x_75:
[----:B------:R-:W-:Y:S01]  /*3df0*/  NOP ;  /* 0x0000000000007918 */ /* 0x000fe20000000000 */
[----:B------:R-:W-:Y:S05]  /*3e00*/  EXIT ;  /* 0x000000000000794d */ /* 0x000fea0003800000 */
.L_x_57:
[----:B------:R-:W-:-:S09]  /*3e10*/  UISETP.NE.OR UP2, UPT, UR8, 0x3, !UP2 ;  /* 0x000000030800788c */ /* 0x000fd2000d745670 */
[----:B------:R-:W-:Y:S05]  /*3e20*/  BRA.U UP2, `(.L_x_76) ;  /* 0x0000001102087547 */ /* 0x000fea000b800000 */
[----:B------:R-:W1:Y:S01]  /*3e30*/  LDC R0, c[0x0][0xb30] ;  /* 0x0002cc00ff007b82 */ /* 0x000e620000000800 */
[----:B------:R-:W2:Y:S01]  /*3e40*/  LDCU.64 UR8, c[0x0][0x888] ;  /* 0x00011100ff0877ac */ /* 0x000ea20008000a00 */
[----:B------:R-:W-:Y:S02]  /*3e50*/  HFMA2 R27, -RZ, RZ, 0, 0 ;  /* 0x00000000ff1b7431 */ /* 0x000fe400000001ff */
[----:B------:R-:W-:Y:S01]  /*3e60*/  IMAD.MOV.U32 R29, RZ, RZ, 0x1 ;  /* 0x00000001ff1d7424 */ /* 0x000fe200078e00ff */
[----:B------:R-:W-:Y:S01]  /*3e70*/  MOV R25, 0x2000 ;  /* 0x0000200000197802 */ /* 0x000fe20000000f00 */
[----:B------:R-:W4:Y:S01]  /*3e80*/  LDCU.64 UR4, c[0x0][0x890] ;  /* 0x00011200ff0477ac */ /* 0x000f220008000a00 */
[----:B------:R-:W-:Y:S01]  /*3e90*/  IMAD.MOV.U32 R28, RZ, RZ, RZ ;  /* 0x000000ffff1c7224 */ /* 0x000fe200078e00ff */
[----:B------:R-:W3:Y:S01]  /*3ea0*/  LDC R24, c[0x0][0x370] ;  /* 0x0000dc00ff187b82 */ /* 0x000ee20000000800 */
[----:B------:R-:W-:Y:S01]  /*3eb0*/  UMOV UR7, 0x400 ;  /* 0x0000040000077882 */ /* 0x000fe20000000000 */
[----:B------:R-:W-:-:S02]  /*3ec0*/  UPLOP3.LUT UP1, UPT, UPT, UPT, UPT, 0x40, 0x4 ;  /* 0x000000000004789c */ /* 0x000fc40003f2e870 */
[----:B------:R-:W-:-:S04]  /*3ed0*/  ULEA UR7, UR37, UR7, 0x18 ;  /* 0x0000000725077291 */ /* 0x000fc8000f8ec0ff */
[----:B------:R-:W3:Y:S01]  /*3ee0*/  LDC R3, c[0x0][0xb0c] ;  /* 0x0002c300ff037b82 */ /* 0x000ee20000000800 */
[----:B------:R-:W-:Y:S02]  /*3ef0*/  UIADD3 UR13, UPT, UPT, UR7, 0xd8, URZ ;  /* 0x000000d8070d7890 */ /* 0x000fe4000fffe0ff */
[----:B--2---:R-:W-:Y:S02]  /*3f00*/  UISETP.NE.U32.AND UP2, UPT, UR8, URZ, UPT ;  /* 0x000000ff0800728c */ /* 0x004fe4000bf45070 */
[----:B------:R-:W-:Y:S02]  /*3f10*/  UIADD3 UR33, UPT, UPT, UR7, 0xc0, URZ ;  /* 0x000000c007217890 */ /* 0x000fe4000fffe0ff */
[----:B----4-:R-:W-:Y:S01]  /*3f20*/  UISETP.NE.U32.AND UP3, UPT, UR4, URZ, UPT ;  /* 0x000000ff0400728c */ /* 0x010fe2000bf65070 */
[----:B------:R-:W2:Y:S01]  /*3f30*/  LDC R18, c[0x0][0xb20] ;  /* 0x0002c800ff127b82 */ /* 0x000ea20000000800 */
[----:B-1----:R-:W-:Y:S01]  /*3f40*/  ISETP.NE.AND P1, PT, R0, 0x1, PT ;  /* 0x000000010000780c */ /* 0x002fe20003f25270 */
[----:B------:R-:W-:-:S02]  /*3f50*/  UISETP.NE.AND.EX UP2, UPT, UR9, URZ, UPT, UP2 ;  /* 0x000000ff0900728c */ /* 0x000fc4000bf45320 */
[----:B------:R-:W-:Y:S02]  /*3f60*/  UIADD3 UR25, UPT, UPT, UR7, 0xc8, URZ ;  /* 0x000000c807197890 */ /* 0x000fe4000fffe0ff */
[----:B------:R-:W-:Y:S02]  /*3f70*/  UIADD3 UR17, UPT, UPT, UR7, 0xd0, URZ ;  /* 0x000000d007117890 */ /* 0x000fe4000fffe0ff */
[----:B------:R-:W1:Y:S01]  /*3f80*/  LDC.64 R30, c[0x0][0x348] ;  /* 0x0000d200ff1e7b82 */ /* 0x000e620000000a00 */
[----:B------:R-:W-:Y:S02]  /*3f90*/  UPRMT UR13, UR37, 0x654, UR13 ;  /* 0x00000654250d7896 */ /* 0x000fe4000800000d */
[----:B------:R-:W-:-:S05]  /*3fa0*/  UISETP.NE.AND.EX UP3, UPT, UR5, URZ, UPT, UP3 ;  /* 0x000000ff0500728c */ /* 0x000fca000bf65330 */
[----:B------:R-:W4:Y:S08]  /*3fb0*/  LDC.64 R16, c[0x0][0xb10] ;  /* 0x0002c400ff107b82 */ /* 0x000f300000000a00 */
[----:B------:R-:W1:Y:S08]  /*3fc0*/  LDC.64 R6, c[0x0][0xb18] ;  /* 0x0002c600ff067b82 */ /* 0x000e700000000a00 */
[----:B------:R-:W1:Y:S08]  /*3fd0*/  LDC.64 R4, c[0x0][0xb28] ;  /* 0x0002ca00ff047b82 */ /* 0x000e700000000a00 */
[----:B--23--:R-:W1:Y:S02]  /*3fe0*/  LDC R19, c[0x0][0x374] ;  /* 0x0000dd00ff137b82 */ /* 0x00ce640000000800 */
.L_x_87:
[C---:B------:R-:W-:Y:S02]  /*3ff0*/  LEA R0, R28.reuse, UR7, 0x3 ;  /* 0x000000071c007c11 */ /* 0x040fe4000f8e18ff */
[----:B------:R-:W-:Y:S02]  /*4000*/  SHF.L.U32 R2, R27, 0x1f, RZ ;  /* 0x0000001f1b027819 */ /* 0x000fe400000006ff */
[----:B------:R-:W-:Y:S02]  /*4010*/  LEA R20, R28, UR7, 0x4 ;  /* 0x000000071c147c11 */ /* 0x000fe4000f8e20ff */
[----:B--2---:R-:W2:Y:S02]  /*4020*/  SYNCS.PHASECHK.TRANS64.TRYWAIT P0, [R0+URZ+0x110], R2 ;  /* 0x00011002000075a7 */ /* 0x004ea400080011ff */
[----:B--2---:R-:W-:Y:S05]  /*4030*/  @!P0 BRA `(.L_x_77) ;  /* 0x0000005800a48947 */ /* 0x004fea0003800000 */
.L_x_183:
[----:B------:R-:W-:Y:S01]  /*4040*/  ISETP.GE.AND P0, PT, R40, 0x1, PT ;  /* 0x000000012800780c */ /* 0x000fe20003f06270 */
[----:B------:R-:W3:Y:S01]  /*4050*/  LDS.128 R20, [R20+0x1a0] ;  /* 0x0001a00014147984 */ /* 0x000ee20000000c00 */
[----:B--2---:R-:W-:Y:S01]  /*4060*/  VIADD R0, R0, 0x120 ;  /* 0x0000012000007836 */ /* 0x004fe20000000000 */
[----:B------:R-:W-:Y:S01]  /*4070*/  @!PT LDS RZ, [RZ] ;  /* 0x00000000fffff984 */ /* 0x000fe20000000800 */
[----:B------:R-:W-:Y:S01]  /*4080*/  @!PT LDS RZ, [RZ] ;  /* 0x00000000fffff984 */ /* 0x000fe20000000800 */
[----:B------:R-:W-:Y:S01]  /*4090*/  @!PT LDS RZ, [RZ] ;  /* 0x00000000fffff984 */ /* 0x000fe20000000800 */
[----:B------:R-:W-:Y:S01]  /*40a0*/  @!PT LDS RZ, [RZ] ;  /* 0x00000000fffff984 */ /* 0x000fe20000000800 */
[----:B------:R2:W-:Y:S06]  /*40b0*/  MEMBAR.ALL.CTA ;  /* 0x0000000000007992 */ /* 0x0005ec0000008000 */
[----:B--2---:R-:W2:Y:S01]  /*40c0*/  FENCE.VIEW.ASYNC.S ;  /* 0x00000000000073c6 */ /* 0x004ea20000000000 */
[----:B------:R-:W-:Y:S04]  /*40d0*/  PRMT R0, RZ, 0x654, R0 ;  /* 0x00000654ff007816 */ /* 0x000fe80000000000 */
[----:B--2---:R2:W-:Y:S01]  /*40e0*/  SYNCS.ARRIVE.TRANS64.RED.A1T0 RZ, [R0+URZ], RZ ;  /* 0x000000ff00ff79a7 */ /* 0x0045e200081004ff */
[----:B---3--:R-:W-:Y:S11]  /*40f0*/  LOP3.LUT P3, RZ, R22, 0x1, RZ, 0xc0, !PT ;  /* 0x0000000116ff7812 */ /* 0x008ff6000786c0ff */
[----:B------:R-:W-:Y:S02]  /*4100*/  @!UPT UIADD3 URZ, UPT, UPT, URZ, URZ, URZ ;  /* 0x000000fffffff290 */ /* 0x000fe4000fffe0ff */
[----:B------:R-:W-:Y:S02]  /*4110*/  @P3 MOV R11, R20 ;  /* 0x00000014000b3202 */ /* 0x000fe40000000f00 */
[----:B------:R-:W-:Y:S01]  /*4120*/  @P3 LOP3.LUT R10, R21, 0xffff, RZ, 0xc0, !PT ;  /* 0x0000ffff150a3812 */ /* 0x000fe200078ec0ff */
[----:B--2---:R-:W-:Y:S06]  /*4130*/  @!P0 BRA `(.L_x_78) ;  /* 0x0000000000a48947 */ /* 0x004fec0003800000 */
[-C--:B-1----:R-:W-:Y:S01]  /*4140*/  IMAD.HI.U32 R0, R19, R7.reuse, RZ ;  /* 0x0000000713007227 */ /* 0x082fe200078e00ff */
[----:B------:R-:W-:Y:S02]  /*4150*/  ISETP.NE.AND P0, PT, R6, 0x1, PT ;  /* 0x000000010600780c */ /* 0x000fe40003f05270 */
[----:B------:R-:W-:Y:S01]  /*4160*/  ISETP.NE.AND P2, PT, R40, 0x1, PT ;  /* 0x000000012800780c */ /* 0x000fe20003f45270 */
[----:B----4-:R-:W-:Y:S01]  /*4170*/  IMAD.HI.U32 R9, R24, R16, RZ ;  /* 0x0000001018097227 */ /* 0x010fe200078e00ff */
[----:B------:R-:W-:Y:S02]  /*4180*/  SHF.R.U32.HI R0, RZ, R18, R0 ;  /* 0x00000012ff007219 */ /* 0x000fe40000011600 */
[----:B------:R-:W-:Y:S01]  /*4190*/  ISETP.NE.AND P4, PT, R3, 0x1, PT ;  /* 0x000000010300780c */ /* 0x000fe20003f85270 */
[----:B------:R-:W-:Y:S01]  /*41a0*/  IMAD.HI.U32 R13, R10, R7, RZ ;  /* 0x000000070a0d7227 */ /* 0x000fe200078e00ff */
[----:B------:R-:W-:Y:S02]  /*41b0*/  SHF.R.U32.HI R9, RZ, R17, R9 ;  /* 0x00000011ff097219 */ /* 0x000fe40000011609 */
[----:B------:R-:W-:Y:S01]  /*41c0*/  SEL R0, R19, R0, !P0 ;  /* 0x0000000013007207 */ /* 0x000fe20004000000 */
[----:B------:R-:W-:Y:S01]  /*41d0*/  IMAD.HI.U32 R12, R11, R16, RZ ;  /* 0x000000100b0c7227 */ /* 0x000fe200078e00ff */
[----:B------:R-:W-:Y:S03]  /*41e0*/  SEL R9, R24, R9, !P4 ;  /* 0x0000000918097207 */ /* 0x000fe60006000000 */
[-C--:B------:R-:W-:Y:S01]  /*41f0*/  IMAD.HI.U32 R8, R0, R4.reuse, RZ ;  /* 0x0000000400087227 */ /* 0x080fe200078e00ff */
[----:B------:R-:W-:Y:S03]  /*4200*/  SHF.R.U32.HI R12, RZ, R17, R12 ;  /* 0x00000011ff0c7219 */ /* 0x000fe6000001160c */
[----:B------:R-:W-:Y:S01]  /*4210*/  IMAD.HI.U32 R2, R9, R4, RZ ;  /* 0x0000000409027227 */ /* 0x000fe200078e00ff */
[-C--:B------:R-:W-:Y:S02]  /*4220*/  @P2 SHF.R.U32.HI R0, RZ, R5.reuse, R8 ;  /* 0x00000005ff002219 */ /* 0x080fe40000011608 */
[----:B------:R-:W-:Y:S02]  /*4230*/  SHF.R.U32.HI R8, RZ, R18, R13 ;  /* 0x00000012ff087219 */ /* 0x000fe4000001160d */
[----:B------:R-:W-:Y:S01]  /*4240*/  @P2 SHF.R.U32.HI R9, RZ, R5, R2 ;  /* 0x00000005ff092219 */ /* 0x000fe20000011602 */
[----:B------:R-:W-:Y:S01]  /*4250*/  IMAD R0, R40, R0, RZ ;  /* 0x0000000028007224 */ /* 0x000fe200078e02ff */
[----:B------:R-:W-:Y:S02]  /*4260*/  SEL R8, R10, R8, !P0 ;  /* 0x000000080a087207 */ /* 0x000fe40004000000 */
[----:B------:R-:W-:Y:S01]  /*4270*/  SEL R2, R11, R12, !P4 ;  /* 0x0000000c0b027207 */ /* 0x000fe20006000000 */
[----:B------:R-:W-:Y:S01]  /*4280*/  IMAD R12, R40, R9, RZ ;  /* 0x00000009280c7224 */ /* 0x000fe200078e02ff */
[C---:B------:R-:W-:Y:S01]  /*4290*/  ISETP.GE.AND P0, PT, R8.reuse, R0, PT ;  /* 0x000000000800720c */ /* 0x040fe20003f06270 */
[----:B------:R-:W-:Y:S03]  /*42a0*/  IMAD.HI.U32 R0, R8, R4, RZ ;  /* 0x0000000408007227 */ /* 0x000fe600078e00ff */
[----:B------:R-:W-:Y:S02]  /*42b0*/  ISETP.GE.OR P0, PT, R2, R12, P0 ;  /* 0x0000000c0200720c */ /* 0x000fe40000706670 */
[-C--:B------:R-:W-:Y:S04]  /*42c0*/  SHF.R.U32.HI R0, RZ, R5.reuse, R0 ;  /* 0x00000005ff007219 */ /* 0x080fe80000011600 */
[----:B------:R-:W-:Y:S05]  /*42d0*/  SEL R13, R8, R0, !P2 ;  /* 0x00000000080d7207 */ /* 0x000fea0005000000 */
[----:B------:R-:W-:Y:S02]  /*42e0*/  IMAD.MOV R12, RZ, RZ, -R13 ;  /* 0x000000ffff0c7224 */ /* 0x000fe400078e0a0d */
[----:B------:R-:W-:Y:S04]  /*42f0*/  @!P0 IMAD.HI.U32 R0, R2, R4, RZ ;  /* 0x0000000402008227 */ /* 0x000fe800078e00ff */
[----:B------:R-:W-:Y:S01]  /*4300*/  IMAD R12, R40, R12, R8 ;  /* 0x0000000c280c7224 */ /* 0x000fe200078e0208 */
[----:B------:R-:W-:Y:S04]  /*4310*/  @!P0 SHF.R.U32.HI R0, RZ, R5, R0 ;  /* 0x00000005ff008219 */ /* 0x000fe80000011600 */
[----:B------:R-:W-:Y:S04]  /*4320*/  @!P0 SEL R0, R2, R0, !P2 ;  /* 0x0000000002008207 */ /* 0x000fe80005000000 */
[----:B------:R-:W-:Y:S01]  /*4330*/  @!P0 IADD3 R13, PT, PT, R13, -R0, RZ ;  /* 0x800000000d0d8210 */ /* 0x000fe20007ffe0ff */
[----:B------:R-:W-:Y:S01]  /*4340*/  @!P0 IMAD R0, R9, R12, R0 ;  /* 0x0000000c09008224 */ /* 0x000fe200078e0200 */
[----:B------:R-:W-:Y:S01]  /*4350*/  IADD3 R9, PT, PT, -R8, RZ, RZ ;  /* 0x000000ff08097210 */ /* 0x000fe20007ffe1ff */
[--C-:B------:R-:W-:Y:S02]  /*4360*/  IMAD.MOV R12, RZ, RZ, -R2.reuse ;  /* 0x000000ffff0c7224 */ /* 0x100fe400078e0a02 */
[----:B------:R-:W-:Y:S02]  /*4370*/  @!P0 IMAD R8, R13, R40, R2 ;  /* 0x000000280d088224 */ /* 0x000fe400078e0202 */
[----:B------:R-:W-:Y:S02]  /*4380*/  @!P0 IMAD.MOV.U32 R2, RZ, RZ, R0 ;  /* 0x000000ffff028224 */ /* 0x000fe400078e0000 */
[----:B------:R-:W-:Y:S02]  /*4390*/  IMAD R11, R3, R12, R11 ;  /* 0x0000000c030b7224 */ /* 0x000fe400078e020b */
[----:B------:R-:W-:Y:S02]  /*43a0*/  IMAD R10, R6, R9, R10 ;  /* 0x00000009060a7224 */ /* 0x000fe400078e020a */
[----:B------:R-:W-:Y:S02]  /*43b0*/  IMAD R11, R2, R3, R11 ;  /* 0x00000003020b7224 */ /* 0x000fe400078e020b */
[----:B------:R-:W-:Y:S02]  /*43c0*/  IMAD R10, R8, R6, R10 ;  /* 0x00000006080a7224 */ /* 0x000fe400078e020a */
.L_x_78:
[----:B------:R-:W-:Y:S05]  /*43d0*/  BRA.U UP1, `(.L_x_79) ;  /* 0x0000000101107547 */ /* 0x000fea000b800000 */
[----:B------:R-:W-:Y:S04]  /*43e0*/  MOV R2, UR6 ;  /* 0x0000000600027c02 */ /* 0x000fe80008000f00 */
[----:B------:R-:W-:Y:S04]  /*43f0*/  SHF.L.U32 R2, R2, 0x1f, RZ ;  /* 0x0000001f02027819 */ /* 0x000fe800000006ff */
[----:B------:R-:W2:Y:S02]  /*4400*/  SYNCS.PHASECHK.TRANS64.TRYWAIT P0, [UR7+0x108], R2 ;  /* 0x00010802ff0075a7 */ /* 0x000ea40008001107 */
[----:B--2---:R-:W-:Y:S05]  /*4410*/  @!P0 BRA `(.L_x_80) ;  /* 0x0000005400c08947 */ /* 0x004fea0003800000 */
.L_x_79:
[----:B------:R-:W-:Y:S02]  /*4420*/  R2UR UR35, R15 ;  /* 0x000000000f2372ca */ /* 0x000fe400000e0000 */
[----:B------:R-:W-:Y:S02]  /*4430*/  R2UR UR34, R14 ;  /* 0x000000000e2272ca */ /* 0x000fe400000e0000 */
[----:B------:R-:W-:Y:S02]  /*4440*/  ISETP.NE.U32.AND P2, PT, RZ, UR4, PT ;  /* 0x00000004ff007c0c */ /* 0x000fe4000bf45070 */
[----:B------:R-:W-:Y:S02]  /*4450*/  SHF.L.U32 R14, R29, 0x1f, RZ ;  /* 0x0000001f1d0e7819 */ /* 0x000fe400000006ff */
[----:B------:R-:W-:Y:S05]  /*4460*/  ISETP.NE.AND.EX P2, PT, RZ, UR5, PT, P2 ;  /* 0x00000005ff007c0c */ /* 0x000fea000bf45320 */
[----:B------:R-:W-:Y:S02]  /*4470*/  USHF.L.U32 UR35, UR35, 0x7, URZ ;  /* 0x0000000723237899 */ /* 0x000fe400080006ff */
[----:B------:R-:W-:Y:S01]  /*4480*/  USHF.L.U32 UR34, UR34, 0x7, URZ ;  /* 0x0000000722227899 */ /* 0x000fe200080006ff */
[----:B------:R-:W-:Y:S11]  /*4490*/  BRA.U !UP3, `(.L_x_81) ;  /* 0x000000010b347547 */ /* 0x000ff6000b800000 */
[----:B------:R-:W-:Y:S01]  /*44a0*/  UPLOP3.LUT UP0, UPT, UPT, UPT, UP2, 0x80, 0x8 ;  /* 0x000000000008789c */ /* 0x000fe20003f0f020 */
[----:B--2---:R-:W-:Y:S02]  /*44b0*/  HFMA2 R0, -RZ, RZ, 0, 5.9604644775390625e-08 ;  /* 0x00000001ff007431 */ /* 0x004fe400000001ff */
[----:B------:R-:W-:Y:S03]  /*44c0*/  IMAD.MOV.U32 R88, RZ, RZ, 0x1 ;  /* 0x00000001ff587424 */ /* 0x000fe600078e00ff */
[----:B------:R-:W-:Y:S05]  /*44d0*/  PLOP3.LUT P0, PT, PT, PT, UP0, 0x80, 0x8 ;  /* 0x000000000008781c */ /* 0x000fea0003f0f008 */
[----:B------:R-:W2:Y:S01]  /*44e0*/  @UP0 LDCU.64 UR10, c[0x0][0x888] ;  /* 0x00011100ff0a07ac */ /* 0x000ea20008000a00 */
[----:B------:R-:W-:Y:S07]  /*44f0*/  @UP0 UIMAD UR8, UR36, UR4, URZ ;  /* 0x00000004240802a4 */ /* 0x000fee000f8e02ff */
[----:B------:R-:W-:Y:S01]  /*4500*/  @!P0 PRMT R88, R0, 0x7610, R88 ;  /* 0x0000761000588816 */ /* 0x000fe20000000058 */
[----:B--2---:R-:W-:Y:S03]  /*4510*/  @UP0 UIMAD.WIDE UR10, UR8, 0x4, UR10 ;  /* 0x00000004080a08a5 */ /* 0x004fe6000f8e020a */
[----:B------:R-:W2:Y:S03]  /*4520*/  @!UP0 LDCU UR8, c[0x0][0x880] ;  /* 0x00011000ff0887ac */ /* 0x000ea60008000800 */
[----:B------:R-:W-:Y:S01]  /*4530*/  IMAD.U32 R8, RZ, RZ, UR10 ;  /* 0x0000000aff087e24 */ /* 0x000fe2000f8e00ff */
[----:B------:R-:W-:Y:S05]  /*4540*/  MOV R9, UR11 ;  /* 0x0000000b00097c02 */ /* 0x000fea0008000f00 */
[----:B-----5:R3:W5:Y:S02]  /*4550*/  @P0 LDG.E R49, desc[UR46][R8.64] ;  /* 0x0000002e08310981 */ /* 0x020764000c1e1900 */
[----:B--23--:R-:W-:Y:S07]  /*4560*/  @!P0 IMAD.U32 R49, RZ, RZ, UR8 ;  /* 0x00000008ff318e24 */ /* 0x00cfee000f8e00ff */
.L_x_81:
[----:B-----5:R-:W-:Y:S01]  /*4570*/  @!P2 FSETP.EQ.AND P0, PT, R49, RZ, PT ;  /* 0x000000ff3100a20b */ /* 0x020fe20003f02000 */
[----:B------:R-:W-:Y:S01]  /*4580*/  @!UPT UIADD3 URZ, UPT, UPT, URZ, URZ, URZ ;  /* 0x000000fffffff290 */ /* 0x000fe2000fffe0ff */
[----:B------:R-:W-:Y:S11]  /*4590*/  @!P2 BRA `(.L_x_82) ;  /* 0x000000000014a947 */ /* 0x000ff60003800000 */
[----:B------:R-:W-:Y:S02]  /*45a0*/  LOP3.LUT P2, RZ, R88, 0xff, RZ, 0xc0, !PT ;  /* 0x000000ff58ff7812 */ /* 0x000fe4000784c0ff */
[----:B------:R-:W-:Y:S04]  /*45b0*/  PLOP3.LUT P0, PT, PT, PT, UP0, 0x80, 0x8 ;  /* 0x000000000008781c */ /* 0x000fe80003f0f008 */
[----:B------:R-:W-:Y:S07]  /*45c0*/  PLOP3.LUT P0, PT, P0, PT, PT, 0x8, 0x80 ;  /* 0x000000000080781c */ /* 0x000fee000070e170 */
[----:B------:R-:W-:Y:S11]  /*45d0*/  @P2 FSETP.EQ.AND P0, PT, R49, RZ, PT ;  /* 0x000000ff3100220b */ /* 0x000ff60003f02000 */
[----:B------:R-:W-:Y:S02]  /*45e0*/  @!UPT UIADD3 URZ, UPT, UPT, URZ, URZ, URZ ;  /* 0x000000fffffff290 */ /* 0x000fe4000fffe0ff */
.L_x_82:
[----:B------:R-:W3:Y:S01]  /*45f0*/  SYNCS.PHASECHK.TRANS64.TRYWAIT P2, [UR7+0xe0], R14 ;  /* 0x0000e00eff0075a7 */ /* 0x000ee20008041107 */
[----:B------:R-:W-:Y:S04]  /*4600*/  ELECT P4, URZ, PT ;  /* 0x0000000000ff782f */ /* 0x000fe80003880000 */
[----:B------:R-:W-:Y:S11]  /*4610*/  PLOP3.LUT P4, PT, P0, P4, PT, 0xf2, 0x2f ;  /* 0x00000000002f781c */ /* 0x000ff60000789e72 */
[----:B------:R-:W-:Y:S02]  /*4620*/  @!UPT UIADD3 URZ, UPT, UPT, URZ, URZ, URZ ;  /* 0x000000fffffff290 */ /* 0x000fe4000fffe0ff */
[----:B-1----:R-:W-:Y:S05]  /*4630*/  @!P4 IADD3 R8, P0, PT, R30, 0x580, RZ ;  /* 0x000005801e08c810 */ /* 0x002fea0007f1e0ff */
[----:B--2---:R-:W-:Y:S01]  /*4640*/  @!P4 IMAD.X R2, RZ, RZ, R31, P0 ;  /* 0x000000ffff02c224 */ /* 0x004fe200000e061f */
[----:B---3--:R-:W-:Y:S07]  /*4650*/  @!P2 BRA `(.L_x_83) ;  /* 0x000000540048a947 */ /* 0x008fee0003800000 */
.L_x_186:
[----:B------:R-:W-:Y:S01]  /*4660*/  @!P4 R2UR UR8, R2 ;  /* 0x000000000208c2ca */ /* 0x000fe200000e0000 */
[----:B------:R-:W-:Y:S01]  /*4670*/  VOTEU.ALL UP1, P4 ;  /* 0x0000000000ff7886 */ /* 0x000fe20002020000 */
[----:B------:R-:W-:Y:S01]  /*4680*/  @!P4 R2UR UR9, R8 ;  /* 0x000000000809c2ca */ /* 0x000fe200000e0000 */
[----:B-1----:R-:W-:Y:S01]  /*4690*/  @!P4 IMAD.MOV.U32 R0, RZ, RZ, 0x2000 ;  /* 0x00002000ff00c424 */ /* 0x002fe200078e00ff */
[----:B------:R-:W-:Y:S01]  /*46a0*/  UMOV UR10, 0x0 ;  /* 0x00000000000a7882 */ /* 0x000fe20000000000 */
[----:B------:R-:W-:Y:S01]  /*46b0*/  UMOV UR11, 0x10000000 ;  /* 0x10000000000b7882 */ /* 0x000fe20000000000 */
[----:B------:R-:W-:Y:S01]  /*46c0*/  @!UP1 UIADD3 UR32, UPT, UPT, UR7, 0x200, URZ ;  /* 0x0000020007209890 */ /* 0x000fe2000fffe0ff */
[----:B------:R-:W-:Y:S06]  /*46d0*/  VOTEU.ALL UP1, P4 ;  /* 0x0000000000ff7886 */ /* 0x000fec0002020000 */
[----:B------:R-:W-:Y:S01]  /*46e0*/  IMAD.U32 R9, RZ, RZ, UR8 ;  /* 0x00000008ff097e24 */ /* 0x000fe2000f8e00ff */
[----:B------:R-:W-:Y:S01]  /*46f0*/  UPRMT UR8, UR37, 0x654, UR33 ;  /* 0x0000065425087896 */ /* 0x000fe20008000021 */
[----:B------:R-:W-:Y:S03]  /*4700*/  IMAD.U32 R8, RZ, RZ, UR9 ;  /* 0x00000009ff087e24 */ /* 0x000fe6000f8e00ff */
[----:B------:R-:W-:Y:S02]  /*4710*/  @!P4 R2UR UR15, R9 ;  /* 0x00000000090fc2ca */ /* 0x000fe400000e0000 */
[----:B------:R-:W-:Y:S02]  /*4720*/  @!P4 R2UR UR14, R8 ;  /* 0x00000000080ec2ca */ /* 0x000fe400000e0000 */
[----:B------:R-:W-:Y:S05]  /*4730*/  @!P4 IADD3 R8, P0, PT, R30, 0x580, RZ ;  /* 0x000005801e08c810 */ /* 0x000fea0007f1e0ff */
[----:B------:R-:W-:Y:S06]  /*4740*/  @!P4 IMAD.X R2, RZ, RZ, R31, P0 ;  /* 0x000000ffff02c224 */ /* 0x000fec00000e061f */
[----:B------:R1:W-:Y:S01]  /*4750*/  @!UP1 UTMALDG.3D [UR32], [UR14], desc[UR10] ;  /* 0x00000a200e0095b4 */ /* 0x0003e20008011000 */
[----:B------:R1:W-:Y:S01]  /*4760*/  @!P4 SYNCS.ARRIVE.TRANS64.RED.A0TR RZ, [UR7+0xc0], R0 ;  /* 0x0000c000ffffc9a7 */ /* 0x0003e20008300407 */
[----:B------:R-:W-:Y:S01]  /*4770*/  SYNCS.ARRIVE.TRANS64.RED.A1T0 RZ, [UR8], RZ ;  /* 0x000000ffffff79a7 */ /* 0x000fe20008100408 */
[----:B------:R-:W2:Y:S02]  /*4780*/  SYNCS.PHASECHK.TRANS64.TRYWAIT P2, [UR7+0xe8], R14 ;  /* 0x0000e80eff0075a7 */ /* 0x000ea40008041107 */
[----:B-12---:R-:W-:Y:S05]  /*4790*/  @!P2 BRA `(.L_x_84) ;  /* 0x000000540010a947 */ /* 0x006fea0003800000 */
.L_x_188:
[----:B------:R-:W-:Y:S01]  /*47a0*/  @!P4 R2UR UR8, R2 ;  /* 0x000000000208c2ca */ /* 0x000fe200000e0000 */
[----:B------:R-:W-:Y:S01]  /*47b0*/  VOTEU.ALL UP1, P4 ;  /* 0x0000000000ff7886 */ /* 0x000fe20002020000 */
[----:B------:R-:W-:Y:S01]  /*47c0*/  @!P4 R2UR UR9, R8 ;  /* 0x000000000809c2ca */ /* 0x000fe200000e0000 */
[----:B-1----:R-:W-:Y:S01]  /*47d0*/  @!P4 IMAD.MOV.U32 R0, RZ, RZ, 0x2000 ;  /* 0x00002000ff00c424 */ /* 0x002fe200078e00ff */
[----:B------:R-:W-:Y:S01]  /*47e0*/  UMOV UR10, 0x0 ;  /* 0x00000000000a7882 */ /* 0x000fe20000000000 */
[----:B------:R-:W-:Y:S01]  /*47f0*/  UMOV UR11, 0x10000000 ;  /* 0x10000000000b7882 */ /* 0x000fe20000000000 */
[----:B------:R-:W-:Y:S02]  /*4800*/  @!UP1 UIADD3 UR26, UPT, UPT, UR34, 0x20, URZ ;  /* 0x00000020221a9890 */ /* 0x000fe4000fffe0ff */
[----:B------:R-:W-:Y:S01]  /*4810*/  @!UP1 UIADD3 UR24, UPT, UPT, UR7, 0x2200, URZ ;  /* 0x0000220007189890 */ /* 0x000fe2000fffe0ff */
[----:B------:R-:W-:Y:S01]  /*4820*/  VOTEU.ALL UP1, P4 ;  /* 0x0000000000ff7886 */ /* 0x000fe20002020000 */
[----:B------:R-:W-:Y:S01]  /*4830*/  UMOV UR27, UR35 ;  /* 0x00000023001b7c82 */ /* 0x000fe20008000000 */
[----:B------:R-:W-:Y:S02]  /*4840*/  UMOV UR28, UR36 ;  /* 0x00000024001c7c82 */ /* 0x000fe40008000000 */
        /* <DEDUP_REMOVED lines=12> */
.L_x_190:
[----:B------:R-:W2:Y:S01]  /*4910*/  LDC.64 R12, c[0x0][0xb18] ;  /* 0x0002c600ff0c7b82 */ /* 0x000ea20000000a00 */
[----:B------:R-:W-:Y:S01]  /*4920*/  @!P4 R2UR UR8, R2 ;  /* 0x000000000208c2ca */ /* 0x000fe200000e0000 */
[----:B------:R-:W-:Y:S01]  /*4930*/  VOTEU.ALL UP1, P4 ;  /* 0x0000000000ff7886 */ /* 0x000fe20002020000 */
[----:B------:R-:W-:Y:S01]  /*4940*/  @!P4 R2UR UR9, R8 ;  /* 0x000000000809c2ca */ /* 0x000fe200000e0000 */
[----:B-1----:R-:W-:Y:S01]  /*4950*/  @!P4 IMAD.MOV.U32 R0, RZ, RZ, 0x2000 ;  /* 0x00002000ff00c424 */ /* 0x002fe200078e00ff */
[----:B------:R-:W-:Y:S03]  /*4960*/  UMOV UR10, 0x0 ;  /* 0x00000000000a7882 */ /* 0x000fe60000000000 */
[----:B------:R-:W1:Y:S01]  /*4970*/  @!P1 LDC R2, c[0x0][0xb0c] ;  /* 0x0002c300ff029b82 */ /* 0x000e620000000800 */
[----:B------:R-:W-:Y:S01]  /*4980*/  @!UP1 UIADD3 UR18, UPT, UPT, UR34, 0x40, URZ ;  /* 0x0000004022129890 */ /* 0x000fe2000fffe0ff */
[----:B------:R-:W-:Y:S01]  /*4990*/  @P3 SHF.R.U32.HI R26, RZ, 0x10, R21 ;  /* 0x00000010ff1a3819 */ /* 0x000fe20000011615 */
[----:B------:R-:W-:Y:S01]  /*49a0*/  @!UP1 UIADD3 UR16, UPT, UPT, UR7, 0x4200, URZ ;  /* 0x0000420007109890 */ /* 0x000fe2000fffe0ff */
[----:B------:R-:W-:Y:S01]  /*49b0*/  VIADD R28, R28, 0x1 ;  /* 0x000000011c1c7836 */ /* 0x000fe20000000000 */
[----:B------:R-:W-:Y:S01]  /*49c0*/  VOTEU.ALL UP1, P4 ;  /* 0x0000000000ff7886 */ /* 0x000fe20002020000 */
[----:B------:R-:W-:Y:S01]  /*49d0*/  UMOV UR11, 0x10000000 ;  /* 0x10000000000b7882 */ /* 0x000fe20000000000 */
[----:B------:R-:W-:Y:S01]  /*49e0*/  UMOV UR19, UR35 ;  /* 0x0000002300137c82 */ /* 0x000fe20008000000 */
[----:B------:R-:W-:Y:S01]  /*49f0*/  IMAD.U32 R9, RZ, RZ, UR8 ;  /* 0x00000008ff097e24 */ /* 0x000fe2000f8e00ff */
[----:B------:R-:W-:Y:S01]  /*4a00*/  UMOV UR20, UR36 ;  /* 0x0000002400147c82 */ /* 0x000fe20008000000 */
[----:B------:R-:W-:Y:S01]  /*4a10*/  IMAD.U32 R8, RZ, RZ, UR9 ;  /* 0x00000009ff087e24 */ /* 0x000fe2000f8e00ff */
[----:B------:R-:W-:Y:S02]  /*4a20*/  UPRMT UR8, UR37, 0x654, UR17 ;  /* 0x0000065425087896 */ /* 0x000fe40008000011 */
[----:B------:R-:W-:Y:S02]  /*4a30*/  @!P4 R2UR UR15, R9 ;  /* 0x00000000090fc2ca */ /* 0x000fe400000e0000 */
[----:B------:R-:W-:Y:S02]  /*4a40*/  @!P4 R2UR UR14, R8 ;  /* 0x00000000080ec2ca */ /* 0x000fe400000e0000 */
[----:B------:R-:W3:Y:S11]  /*4a50*/  LDC.64 R8, c[0x0][0xb10] ;  /* 0x0002c400ff087b82 */ /* 0x000ef60000000a00 */
[----:B------:R1:W-:Y:S01]  /*4a60*/  @!UP1 UTMALDG.3D [UR16], [UR14], desc[UR10] ;  /* 0x00000a100e0095b4 */ /* 0x0003e20008011000 */
[----:B------:R5:W-:Y:S01]  /*4a70*/  @!P4 SYNCS.ARRIVE.TRANS64.RED.A0TR RZ, [UR7+0xd0], R0 ;  /* 0x0000d000ffffc9a7 */ /* 0x000be20008300407 */
[C---:B---3--:R-:W-:Y:S01]  /*4a80*/  @!P1 IMAD.HI.U32 R8, R11.reuse, R8, RZ ;  /* 0x000000080b089227 */ /* 0x048fe200078e00ff */
[----:B--2---:R-:W-:Y:S02]  /*4a90*/  @!P1 ISETP.NE.AND P0, PT, R12, 0x1, PT ;  /* 0x000000010c00980c */ /* 0x004fe40003f05270 */
[----:B-1----:R-:W-:Y:S01]  /*4aa0*/  @!P1 ISETP.NE.AND P2, PT, R2, 0x1, PT ;  /* 0x000000010200980c */ /* 0x002fe20003f45270 */
[----:B------:R-:W-:Y:S01]  /*4ab0*/  SYNCS.ARRIVE.TRANS64.RED.A1T0 RZ, [UR8], RZ ;  /* 0x000000ffffff79a7 */ /* 0x000fe20008100408 */
[C---:B------:R-:W-:Y:S01]  /*4ac0*/  @!P1 IMAD.HI.U32 R13, R10.reuse, R13, RZ ;  /* 0x0000000d0a0d9227 */ /* 0x040fe200078e00ff */
[----:B------:R-:W-:Y:S04]  /*4ad0*/  @!P1 SHF.R.U32.HI R8, RZ, R9, R8 ;  /* 0x00000009ff089219 */ /* 0x000fe80000011608 */
[----:B------:R-:W-:Y:S01]  /*4ae0*/  @!P1 SEL R8, R11, R8, !P2 ;  /* 0x000000080b089207 */ /* 0x000fe20005000000 */
[----:B------:R-:W1:Y:S01]  /*4af0*/  SYNCS.PHASECHK.TRANS64.TRYWAIT P5, [UR7+0xf8], R14 ;  /* 0x0000f80eff0075a7 */ /* 0x000e6200080a1107 */
[----:B-----5:R-:W2:Y:S02]  /*4b00*/  @!P1 LDC R0, c[0x0][0xb20] ;  /* 0x0002c800ff009b82 */ /* 0x020ea40000000800 */
[----:B--2---:R-:W-:Y:S04]  /*4b10*/  @!P1 SHF.R.U32.HI R0, RZ, R0, R13 ;  /* 0x00000000ff009219 */ /* 0x004fe8000001160d */
[----:B------:R-:W-:Y:S05]  /*4b20*/  @!P1 SEL R9, R10, R0, !P0 ;  /* 0x000000000a099207 */ /* 0x000fea0004000000 */
[----:B------:R-:W-:Y:S02]  /*4b30*/  @!P1 IMAD.IADD R0, R9, 0x1, -R8 ;  /* 0x0000000109009824 */ /* 0x000fe400078e0a08 */
[----:B------:R-:W-:Y:S02]  /*4b40*/  @!P1 IMAD.IADD R8, R8, 0x1, -R9 ;  /* 0x0000000108089824 */ /* 0x000fe400078e0a09 */
[----:B------:R-:W-:Y:S02]  /*4b50*/  @!P1 IMAD R11, R0, R2, R11 ;  /* 0x00000002000b9224 */ /* 0x000fe400078e020b */
[----:B------:R-:W-:Y:S01]  /*4b60*/  @!P1 IMAD R10, R8, R12, R10 ;  /* 0x0000000c080a9224 */ /* 0x000fe200078e020a */
[----:B-1----:R-:W-:Y:S06]  /*4b70*/  @!P5 BRA `(.L_x_86) ;  /* 0x000000500048d947 */ /* 0x002fec0003800000 */
.L_x_192:
[----:B------:R-:W-:Y:S01]  /*4b80*/  @!P4 IADD3 R2, P0, PT, R30, 0x580, RZ ;  /* 0x000005801e02c810 */ /* 0x000fe20007f1e0ff */
[----:B------:R-:W-:Y:S01]  /*4b90*/  VOTEU.ALL UP1, P4 ;  /* 0x0000000000ff7886 */ /* 0x000fe20002020000 */
[----:B------:R-:W-:Y:S01]  /*4ba0*/  UMOV UR18, 0x0 ;  /* 0x0000000000127882 */ /* 0x000fe20000000000 */
[----:B------:R-:W-:Y:S01]  /*4bb0*/  UMOV UR19, 0x10000000 ;  /* 0x1000000000137882 */ /* 0x000fe20000000000 */
[----:B------:R-:W-:Y:S01]  /*4bc0*/  @!P4 R2UR UR9, R2 ;  /* 0x000000000209c2ca */ /* 0x000fe200000e0000 */
[----:B-1----:R-:W-:Y:S01]  /*4bd0*/  @!P4 IMAD.X R0, RZ, RZ, R31, P0 ;  /* 0x000000ffff00c224 */ /* 0x002fe200000e061f */
[----:B------:R-:W-:Y:S01]  /*4be0*/  @!UP1 UIADD3 UR10, UPT, UPT, UR34, 0x60, URZ ;  /* 0x00000060220a9890 */ /* 0x000fe2000fffe0ff */
[----:B------:R-:W-:Y:S01]  /*4bf0*/  ISETP.NE.AND P0, PT, R28, 0x2, PT ;  /* 0x000000021c00780c */ /* 0x000fe20003f05270 */
[----:B------:R-:W-:Y:S01]  /*4c00*/  UMOV UR11, UR35 ;  /* 0x00000023000b7c82 */ /* 0x000fe20008000000 */
[----:B------:R-:W-:Y:S01]  /*4c10*/  UMOV UR12, UR36 ;  /* 0x00000024000c7c82 */ /* 0x000fe20008000000 */
[----:B------:R-:W-:Y:S01]  /*4c20*/  @!P4 R2UR UR8, R0 ;  /* 0x000000000008c2ca */ /* 0x000fe200000e0000 */
[----:B------:R-:W-:Y:S01]  /*4c30*/  IMAD.IADD R14, R10, 0x1, R86 ;  /* 0x000000010a0e7824 */ /* 0x000fe200078e0256 */
[----:B------:R-:W-:Y:S01]  /*4c40*/  @P3 R2UR UR36, R26 ;  /* 0x000000001a2432ca */ /* 0x000fe200000e0000 */
[----:B------:R-:W-:Y:S01]  /*4c50*/  IMAD.IADD R15, R11, 0x1, R87 ;  /* 0x000000010b0f7824 */ /* 0x000fe200078e0257 */
[----:B------:R-:W-:Y:S02]  /*4c60*/  SEL R0, RZ, 0x1, P0 ;  /* 0x00000001ff007807 */ /* 0x000fe40000000000 */
[----:B------:R-:W-:Y:S01]  /*4c70*/  LOP3.LUT R29, R29, 0x1, RZ, 0x3c, !PT ;  /* 0x000000011d1d7812 */ /* 0x000fe200078e3cff */
[----:B------:R-:W-:Y:S01]  /*4c80*/  IMAD.U32 R8, RZ, RZ, UR9 ;  /* 0x00000009ff087e24 */ /* 0x000fe2000f8e00ff */
[----:B------:R-:W-:Y:S01]  /*4c90*/  @!UP1 UIADD3 UR9, UPT, UPT, UR7, 0xd8, URZ ;  /* 0x000000d807099890 */ /* 0x000fe2000fffe0ff */
[----:B------:R-:W-:Y:S02]  /*4ca0*/  LOP3.LUT R27, R27, R0, RZ, 0x3c, !PT ;  /* 0x000000001b1b7212 */ /* 0x000fe400078e3cff */
[----:B------:R-:W-:Y:S02]  /*4cb0*/  SEL R28, R28, RZ, P0 ;  /* 0x000000ff1c1c7207 */ /* 0x000fe40000000000 */
[----:B------:R-:W-:Y:S01]  /*4cc0*/  IMAD.U32 R9, RZ, RZ, UR8 ;  /* 0x00000008ff097e24 */ /* 0x000fe2000f8e00ff */
[----:B------:R-:W-:Y:S01]  /*4cd0*/  @!P4 R2UR UR14, R8 ;  /* 0x00000000080ec2ca */ /* 0x000fe200000e0000 */
[----:B------:R-:W-:Y:S01]  /*4ce0*/  @!UP1 UIADD3 UR8, UPT, UPT, UR7, 0x6200, URZ ;  /* 0x0000620007089890 */ /* 0x000fe2000fffe0ff */
[----:B------:R-:W-:Y:S02]  /*4cf0*/  VOTEU.ALL UP1, P4 ;  /* 0x0000000000ff7886 */ /* 0x000fe40002020000 */
[----:B------:R-:W-:Y:S11]  /*4d00*/  @!P4 R2UR UR15, R9 ;  /* 0x00000000090fc2ca */ /* 0x000ff600000e0000 */
[----:B------:R-:W-:Y:S02]  /*4d10*/  @!UPT UIADD3 URZ, UPT, UPT, URZ, URZ, URZ ;  /* 0x000000fffffff290 */ /* 0x000fe4000fffe0ff */
[----:B------:R2:W-:Y:S01]  /*4d20*/  @!UP1 UTMALDG.3D [UR8], [UR14], desc[UR18] ;  /* 0x000012080e0095b4 */ /* 0x0005e20008011000 */
[----:B------:R2:W-:Y:S01]  /*4d30*/  @!P4 SYNCS.ARRIVE.TRANS64.RED.A0TR RZ, [UR7+0xd8], R25 ;  /* 0x0000d819ffffc9a7 */ /* 0x0005e20008300407 */
[----:B------:R-:W-:Y:S01]  /*4d40*/  UPLOP3.LUT UP1, UPT, UPT, UPT, UPT, 0x80, 0x8 ;  /* 0x000000000008789c */ /* 0x000fe20003f2f070 */
[----:B------:R-:W-:Y:S01]  /*4d50*/  SYNCS.ARRIVE.TRANS64.RED.A1T0 RZ, [UR13], RZ ;  /* 0x000000ffffff79a7 */ /* 0x000fe2000810040d */
[----:B------:R-:W-:Y:S09]  /*4d60*/  @P3 BRA `(.L_x_87) ;  /* 0xfffffff000a03947 */ /* 0x000ff2000383ffff */
[----:B------:R-:W-:-:S04]  /*4d70*/  SHF.L.U32 R2, R29, 0x1f, RZ ;  /* 0x0000001f1d027819 */ /* 0x000fc800000006ff */
[----:B------:R-:W1:Y:S02]  /*4d80*/  SYNCS.PHASECHK.TRANS64.TRYWAIT P0, [UR7+0xe0], R2 ;  /* 0x0000e002ff0075a7 */ /* 0x000e640008001107 */
[----:B-1----:R-:W-:Y:S05]  /*4d90*/  @!P0 BRA `(.L_x_88) ;  /* 0x0000004c00d88947 */ /* 0x002fea0003800000 */
.L_x_194:
[----:B------:R-:W3:Y:S02]  /*4da0*/  SYNCS.PHASECHK.TRANS64.TRYWAIT P0, [UR7+0xe8], R2 ;  /* 0x0000e802ff0075a7 */ /* 0x000ee40008001107 */
[----:B---3--:R-:W-:Y:S05]  /*4db0*/  @!P0 BRA `(.L_x_89) ;  /* 0x0000004c00e88947 */ /* 0x008fea0003800000 */
.L_x_196:
[----:B------:R-:W3:Y:S02]  /*4dc0*/  SYNCS.PHASECHK.TRANS64.TRYWAIT P0, [UR7+0xf0], R2 ;  /* 0x0000f002ff0075a7 */ /* 0x000ee40008001107 */
[----:B---3--:R-:W-:Y:S05]  /*4dd0*/  @!P0 BRA `(.L_x_90) ;  /* 0x0000004c00f88947 */ /* 0x008fea0003800000 */
.L_x_198:
[----:B-1----:R-:W-:-:S07]  /*4de0*/  MOV R0, UR7 ;  /* 0x0000000700007c02 */ /* 0x002fce0008000f00 */
.L_x_91:
[----:B-1----:R-:W-:-:S04]  /*4df0*/  SHF.L.U32 R2, R29, 0x1f, RZ ;  /* 0x0000001f1d027819 */ /* 0x002fc800000006ff */
[----:B------:R1:W3:Y:S03]  /*4e00*/  SYNCS.PHASECHK.TRANS64.TRYWAIT P0, [R0+URZ+0xf8], R2 ;  /* 0x0000f802000075a7 */ /* 0x0002e600080011ff */
[----:B---3--:R-:W-:Y:S05]  /*4e10*/  @!P0 NANOSLEEP.SYNCS 0x989680 ;  /* 0x009896800000895d */ /* 0x008fea0003900000 */
[----:B------:R-:W3:Y:S02]  /*4e20*/  @!P0 SYNCS.PHASECHK.TRANS64 P0, [R0+URZ+0xf8], R2 ;  /* 0x0000f802000085a7 */ /* 0x000ee400080010ff */
[----:B--23--:R-:W-:Y:S05]  /*4e30*/  @P0 EXIT ;  /* 0x000000000000094d */ /* 0x00cfea0003800000 */
[----:B------:R-:W-:Y:S05]  /*4e40*/  BRA `(.L_x_91) ;  /* 0xfffffffc00e87947 */ /* 0x000fea000383ffff */
.L_x_76:
[----:B------:R-:W-:-:S06]  /*4e50*/  UISETP.GE.AND UP1, UPT, UR8, 0x4, UPT ;  /* 0x000000040800788c */ /* 0x000fcc000bf26270 */
[----:B------:R-:W-:-:S13]  /*4e60*/  PLOP3.LUT P0, PT, PT, PT, UP1, 0x80, 0x8 ;  /* 0x000000000008781c */ /* 0x000fda0003f0f018 */
[----:B------:R-:W-:Y:S05]  /*4e70*/  @!P0 EXIT ;  /* 0x000000000000894d */ /* 0x000fea0003800000 */
[----:B------:R-:W-:Y:S01]  /*4e80*/  BAR.SYNC.DEFER_BLOCKING 0x6, 0xa0 ;  /* 0x0182800000007b1d */ /* 0x000fe20000010000 */
[C---:B------:R-:W-:Y:S01]  /*4e90*/  IMAD.SHL.U32 R2, R101.reuse, 0x20, RZ ;  /* 0x0000002065027824 */ /* 0x040fe200078e00ff */
[C---:B------:R-:W-:Y:S01]  /*4ea0*/  SHF.L.U32 R46, R101.reuse, 0x10, RZ ;  /* 0x00000010652e7819 */ /* 0x040fe200000006ff */
[C---:B------:R-:W-:Y:S01]  /*4eb0*/  IMAD.SHL.U32 R100, R101.reuse, 0x4, RZ ;  /* 0x0000000465647824 */ /* 0x040fe200078e00ff */
[C---:B------:R-:W-:Y:S01]  /*4ec0*/  LOP3.LUT R102, R101.reuse, 0x60, RZ, 0xc0, !PT ;  /* 0x0000006065667812 */ /* 0x040fe200078ec0ff */
[----:B------:R-:W-:Y:S01]  /*4ed0*/  HFMA2 R97, -RZ, RZ, 0, 5.9604644775390625e-08 ;  /* 0x00000001ff617431 */ /* 0x000fe200000001ff */
[----:B------:R-:W-:Y:S02]  /*4ee0*/  UMOV UR48, 0x400 ;  /* 0x0000040000307882 */ /* 0x000fe40000000000 */
[----:B------:R-:W1:Y:S01]  /*4ef0*/  LDC R91, c[0x0][0x370] ;  /* 0x0000dc00ff5b7b82 */ /* 0x000e620000000800 */
[----:B------:R-:W-:Y:S01]  /*4f00*/  ULEA UR48, UR37, UR48, 0x18 ;  /* 0x0000003025307291 */ /* 0x000fe2000f8ec0ff */
[----:B------:R-:W-:Y:S01]  /*4f10*/  LOP3.LUT R3, R2, 0xc0, RZ, 0xc0, !PT ;  /* 0x000000c002037812 */ /* 0x000fe200078ec0ff */
[----:B------:R-:W-:Y:S01]  /*4f20*/  HFMA2 R95, -RZ, RZ, 0, 0 ;  /* 0x00000000ff5f7431 */ /* 0x000fe200000001ff */
[----:B------:R-:W-:Y:S01]  /*4f30*/  LOP3.LUT R99, R101, 0x2, RZ, 0xc0, !PT ;  /* 0x0000000265637812 */ /* 0x000fe200078ec0ff */
[----:B------:R-:W-:Y:S01]  /*4f40*/  UIADD3 UR4, UPT, UPT, UR48, 0x200, URZ ;  /* 0x0000020030047890 */ /* 0x000fe2000fffe0ff */
[----:B------:R-:W-:Y:S01]  /*4f50*/  LOP3.LUT R100, R3, 0x18, R100, 0xf8, !PT ;  /* 0x0000001803647812 */ /* 0x000fe200078ef864 */
[----:B------:R-:W-:Y:S01]  /*4f60*/  IMAD.MOV.U32 R45, RZ, RZ, RZ ;  /* 0x000000ffff2d7224 */ /* 0x000fe200078e00ff */
[----:B------:R-:W2:Y:S01]  /*4f70*/  LDC R42, c[0x0][0xb0c] ;  /* 0x0002c300ff2a7b82 */ /* 0x000ea20000000800 */
[----:B------:R-:W-:Y:S01]  /*4f80*/  LOP3.LUT R46, R46, 0x600000, RZ, 0xc0, !PT ;  /* 0x006000002e2e7812 */ /* 0x000fe200078ec0ff */
[----:B------:R-:W-:Y:S01]  /*4f90*/  IMAD.MOV.U32 R105, RZ, RZ, RZ ;  /* 0x000000ffff697224 */ /* 0x000fe200078e00ff */
[----:B------:R-:W-:Y:S01]  /*4fa0*/  LOP3.LUT R100, R100, 0xf20, R2, 0xf8, !PT ;  /* 0x00000f2064647812 */ /* 0x000fe200078ef802 */
[----:B------:R-:W-:Y:S01]  /*4fb0*/  IMAD.U32 R93, RZ, RZ, UR4 ;  /* 0x00000004ff5d7e24 */ /* 0x000fe2000f8e00ff */
[----:B------:R-:W-:Y:S01]  /*4fc0*/  LOP3.LUT R101, R101, 0x4, RZ, 0xc0, !PT ;  /* 0x0000000465657812 */ /* 0x000fe200078ec0ff */
[----:B------:R-:W4:Y:S01]  /*4fd0*/  LDCU.64 UR52, c[0x0][0x348] ;  /* 0x00006900ff3477ac */ /* 0x000f220008000a00 */
[----:B------:R-:W-:Y:S01]  /*4fe0*/  MOV R96, RZ ;  /* 0x000000ff00607202 */ /* 0x000fe20000000f00 */
[----:B------:R-:W1:Y:S01]  /*4ff0*/  LDC R89, c[0x0][0xb20] ;  /* 0x0002c800ff597b82 */ /* 0x000e620000000800 */
[----:B------:R-:W3:Y:S01]  /*5000*/  LDS R0, [UR48+0x1c0] ;  /* 0x0001c030ff007984 */ /* 0x000ee20008000800 */
[----:B------:R-:W-:Y:S01]  /*5010*/  IMAD R100, R100, 0x2, R93 ;  /* 0x0000000264647824 */ /* 0x000fe200078e025d */
[----:B------:R-:W1:Y:S03]  /*5020*/  LDCU.64 UR38, c[0x0][0x888] ;  /* 0x00011100ff2677ac */ /* 0x000e660008000a00 */
[--C-:B------:R-:W-:Y:S01]  /*5030*/  IMAD R99, R99, -0x10, R100.reuse ;  /* 0xfffffff063637824 */ /* 0x100fe200078e0264 */
[----:B------:R-:W1:Y:S01]  /*5040*/  LDCU.64 UR44, c[0x0][0x890] ;  /* 0x00011200ff2c77ac */ /* 0x000e620008000a00 */
[----:B------:R-:W1:Y:S01]  /*5050*/  LDC R41, c[0x0][0xb30] ;  /* 0x0002cc00ff297b82 */ /* 0x000e620000000800 */
[----:B------:R-:W-:Y:S01]  /*5060*/  IMAD R98, R101, -0x10, R100 ;  /* 0xfffffff065627824 */ /* 0x000fe200078e0264 */
[----:B------:R-:W-:Y:S01]  /*5070*/  UMOV UR49, URZ ;  /* 0x000000ff00317c82 */ /* 0x000fe20008000000 */
[----:B------:R-:W-:-:S05]  /*5080*/  UMOV UR51, URZ ;  /* 0x000000ff00337c82 */ /* 0x000fca0008000000 */
[----:B------:R-:W1:Y:S08]  /*5090*/  LDC.64 R84, c[0x0][0xb10] ;  /* 0x0002c400ff547b82 */ /* 0x000e700000000a00 */
[----:B------:R-:W1:Y:S08]  /*50a0*/  LDC.64 R38, c[0x0][0xb18] ;  /* 0x0002c600ff267b82 */ /* 0x000e700000000a00 */
[----:B------:R-:W1:Y:S08]  /*50b0*/  LDC.64 R36, c[0x0][0xb28] ;  /* 0x0002ca00ff247b82 */ /* 0x000e700000000a00 */
[----:B------:R-:W1:Y:S01]  /*50c0*/  LDC.64 R82, c[0x0][0x8b0] ;  /* 0x00022c00ff527b82 */ /* 0x000e620000000a00 */
[----:B---3--:R-:W-:-:S07]  /*50d0*/  IMAD.IADD R46, R0, 0x1, R46 ;  /* 0x00000001002e7824 */ /* 0x008fce00078e022e */
[----:B------:R-:W3:Y:S08]  /*50e0*/  LDC.64 R80, c[0x0][0x8a8] ;  /* 0x00022a00ff507b82 */ /* 0x000ef00000000a00 */
[----:B--2-4-:R-:W1:Y:S02]  /*50f0*/  LDC R90, c[0x0][0x374] ;  /* 0x0000dd00ff5a7b82 */ /* 0x014e640000000800 */
.L_x_135:
[----:B------:R-:W-:Y:S02]  /*5100*/  LEA R0, R105, UR48, 0x3 ;  /* 0x0000003069007c11 */ /* 0x000fe4000f8e18ff */
[----:B------:R-:W-:Y:S02]  /*5110*/  SHF.L.U32 R2, R95, 0x1f, RZ ;  /* 0x0000001f5f027819 */ /* 0x000fe400000006ff */
[----:B-1----:R-:W-:Y:S02]  /*5120*/  LEA R16, R105, UR48, 0x4 ;  /* 0x0000003069107c11 */ /* 0x002fe4000f8e20ff */
[----:B------:R-:W2:Y:S02]  /*5130*/  SYNCS.PHASECHK.TRANS64.TRYWAIT P0, [R0+URZ+0x110], R2 ;  /* 0x00011002000075a7 */ /* 0x000ea400080011ff */
[----:B--23--:R-:W-:Y:S05]  /*5140*/  @!P0 BRA `(.L_x_92) ;  /* 0x0000004c00348947 */ /* 0x00cfea0003800000 */
.L_x_199:
[----:B------:R-:W4:Y:S01]  /*5150*/  LDC.64 R10, c[0x0][0xb10] ;  /* 0x0002c400ff0a7b82 */ /* 0x000f220000000a00 */
[----:B------:R-:W3:Y:S01]  /*5160*/  LDS.128 R16, [R16+0x1a0] ;  /* 0x0001a00010107984 */ /* 0x000ee20000000c00 */
[----:B-1----:R-:W-:Y:S01]  /*5170*/  ISETP.NE.AND P1, PT, R41, 0x1, PT ;  /* 0x000000012900780c */ /* 0x002fe20003f25270 */
[----:B--2---:R-:W-:Y:S01]  /*5180*/  VIADD R0, R0, 0x120 ;  /* 0x0000012000007836 */ /* 0x004fe20000000000 */
[----:B------:R-:W-:Y:S04]  /*5190*/  ISETP.GE.AND P0, PT, R40, 0x1, PT ;  /* 0x000000012800780c */ /* 0x000fe80003f06270 */
[----:B------:R-:W1:Y:S01]  /*51a0*/  LDC.64 R8, c[0x0][0xb18] ;  /* 0x0002c600ff087b82 */ /* 0x000e620000000a00 */
[----:B------:R-:W-:Y:S01]  /*51b0*/  PRMT R0, RZ, 0x654, R0 ;  /* 0x00000654ff007816 */ /* 0x000fe20000000000 */
[----:B------:R-:W-:Y:S01]  /*51c0*/  @!PT LDS RZ, [RZ] ;  /* 0x00000000fffff984 */ /* 0x000fe20000000800 */
[----:B------:R-:W-:Y:S01]  /*51d0*/  @!PT LDS RZ, [RZ] ;  /* 0x00000000fffff984 */ /* 0x000fe20000000800 */
[----:B------:R-:W-:Y:S01]  /*51e0*/  @!PT LDS RZ, [RZ] ;  /* 0x00000000fffff984 */ /* 0x000fe20000000800 */
[----:B------:R-:W-:Y:S01]  /*51f0*/  @!PT LDS RZ, [RZ] ;  /* 0x00000000fffff984 */ /* 0x000fe20000000800 */
[----:B------:R2:W-:Y:S06]  /*5200*/  MEMBAR.ALL.CTA ;  /* 0x0000000000007992 */ /* 0x0005ec0000008000 */
[----:B--2---:R-:W2:Y:S01]  /*5210*/  FENCE.VIEW.ASYNC.S ;  /* 0x00000000000073c6 */ /* 0x004ea20000000000 */
[----:B------:R-:W1:Y:S08]  /*5220*/  @!P1 LDC R12, c[0x0][0xb20] ;  /* 0x0002c800ff0c9b82 */ /* 0x000e700000000800 */
[----:B------:R-:W1:Y:S01]  /*5230*/  @!P1 LDC R7, c[0x0][0xb0c] ;  /* 0x0002c300ff079b82 */ /* 0x000e620000000800 */
[----:B--2---:R2:W-:Y:S01]  /*5240*/  SYNCS.ARRIVE.TRANS64.RED.A1T0 RZ, [R0+URZ], RZ ;  /* 0x000000ff00ff79a7 */ /* 0x0045e200081004ff */
[----:B---3--:R-:W-:Y:S04]  /*5250*/  LOP3.LUT P4, RZ, R18, 0x1, RZ, 0xc0, !PT ;  /* 0x0000000112ff7812 */ /* 0x008fe8000788c0ff */
[----:B------:R-:W-:Y:S09]  /*5260*/  P2R R103, PR, RZ, 0x10 ;  /* 0x00000010ff677803 */ /* 0x000ff20000000000 */
[----:B------:R-:W-:Y:S02]  /*5270*/  @P4 MOV R44, R16 ;  /* 0x00000010002c4202 */ /* 0x000fe40000000f00 */
[----:B------:R-:W-:Y:S01]  /*5280*/  @P4 LOP3.LUT R43, R17, 0xffff, RZ, 0xc0, !PT ;  /* 0x0000ffff112b4812 */ /* 0x000fe200078ec0ff */
[----:B--2-4-:R-:W-:Y:S06]  /*5290*/  @!P0 BRA `(.L_x_93) ;  /* 0x0000000000a48947 */ /* 0x014fec0003800000 */
[----:B------:R-:W-:Y:S01]  /*52a0*/  IMAD.HI.U32 R0, R90, R39, RZ ;  /* 0x000000275a007227 */ /* 0x000fe200078e00ff */
[----:B------:R-:W-:Y:S02]  /*52b0*/  ISETP.NE.AND P0, PT, R38, 0x1, PT ;  /* 0x000000012600780c */ /* 0x000fe40003f05270 */
[----:B------:R-:W-:Y:S01]  /*52c0*/  ISETP.NE.AND P2, PT, R40, 0x1, PT ;  /* 0x000000012800780c */ /* 0x000fe20003f45270 */
[----:B------:R-:W-:Y:S01]  /*52d0*/  IMAD.HI.U32 R4, R91, R84, RZ ;  /* 0x000000545b047227 */ /* 0x000fe200078e00ff */
[----:B------:R-:W-:Y:S02]  /*52e0*/  SHF.R.U32.HI R0, RZ, R89, R0 ;  /* 0x00000059ff007219 */ /* 0x000fe40000011600 */
[----:B------:R-:W-:Y:S01]  /*52f0*/  ISETP.NE.AND P3, PT, R42, 0x1, PT ;  /* 0x000000012a00780c */ /* 0x000fe20003f65270 */
[----:B------:R-:W-:Y:S01]  /*5300*/  IMAD.HI.U32 R6, R43, R39, RZ ;  /* 0x000000272b067227 */ /* 0x000fe200078e00ff */
[-C--:B------:R-:W-:Y:S02]  /*5310*/  SHF.R.U32.HI R4, RZ, R85.reuse, R4 ;  /* 0x00000055ff047219 */ /* 0x080fe40000011604 */
[----:B------:R-:W-:Y:S01]  /*5320*/  SEL R0, R90, R0, !P0 ;  /* 0x000000005a007207 */ /* 0x000fe20004000000 */
[----:B------:R-:W-:Y:S01]  /*5330*/  IMAD.HI.U32 R5, R44, R84, RZ ;  /* 0x000000542c057227 */ /* 0x000fe200078e00ff */
[----:B------:R-:W-:Y:S03]  /*5340*/  SEL R4, R91, R4, !P3 ;  /* 0x000000045b047207 */ /* 0x000fe60005800000 */
[-C--:B------:R-:W-:Y:S01]  /*5350*/  IMAD.HI.U32 R3, R0, R36.reuse, RZ ;  /* 0x0000002400037227 */ /* 0x080fe200078e00ff */
[----:B------:R-:W-:Y:S03]  /*5360*/  SHF.R.U32.HI R5, RZ, R85, R5 ;  /* 0x00000055ff057219 */ /* 0x000fe60000011605 */
[----:B------:R-:W-:Y:S01]  /*5370*/  IMAD.HI.U32 R2, R4, R36, RZ ;  /* 0x0000002404027227 */ /* 0x000fe200078e00ff */
[----:B------:R-:W-:Y:S02]  /*5380*/  @P2 SHF.R.U32.HI R0, RZ, R37, R3 ;  /* 0x00000025ff002219 */ /* 0x000fe40000011603 */
[----:B------:R-:W-:Y:S02]  /*5390*/  SHF.R.U32.HI R3, RZ, R89, R6 ;  /* 0x00000059ff037219 */ /* 0x000fe40000011606 */
[----:B------:R-:W-:Y:S01]  /*53a0*/  @P2 SHF.R.U32.HI R4, RZ, R37, R2 ;  /* 0x00000025ff042219 */ /* 0x000fe20000011602 */
[----:B------:R-:W-:Y:S01]  /*53b0*/  IMAD R0, R40, R0, RZ ;  /* 0x0000000028007224 */ /* 0x000fe200078e02ff */
[----:B------:R-:W-:Y:S02]  /*53c0*/  SEL R3, R43, R3, !P0 ;  /* 0x000000032b037207 */ /* 0x000fe40004000000 */
[----:B------:R-:W-:Y:S01]  /*53d0*/  SEL R2, R44, R5, !P3 ;  /* 0x000000052c027207 */ /* 0x000fe20005800000 */
[----:B------:R-:W-:Y:S01]  /*53e0*/  IMAD R5, R40, R4, RZ ;  /* 0x0000000428057224 */ /* 0x000fe200078e02ff */
[C---:B------:R-:W-:Y:S01]  /*53f0*/  ISETP.GE.AND P0, PT, R3.reuse, R0, PT ;  /* 0x000000000300720c */ /* 0x040fe20003f06270 */
[C---:B------:R-:W-:Y:S03]  /*5400*/  IMAD.HI.U32 R0, R3.reuse, R36, RZ ;  /* 0x0000002403007227 */ /* 0x040fe600078e00ff */
[C---:B------:R-:W-:Y:S02]  /*5410*/  ISETP.GE.OR P0, PT, R2.reuse, R5, P0 ;  /* 0x000000050200720c */ /* 0x040fe40000706670 */
[----:B------:R-:W-:Y:S04]  /*5420*/  SHF.R.U32.HI R0, RZ, R37, R0 ;  /* 0x00000025ff007219 */ /* 0x000fe80000011600 */
[C---:B------:R-:W-:Y:S05]  /*5430*/  SEL R6, R3.reuse, R0, !P2 ;  /* 0x0000000003067207 */ /* 0x040fea0005000000 */
        /* <DEDUP_REMOVED lines=14> */
[----:B------:R-:W-:Y:S07]  /*5520*/  IMAD R43, R3, R38, R43 ;  /* 0x00000026032b7224 */ /* 0x000fee00078e022b */
.L_x_93:
[----:B-1----:R-:W-:Y:S01]  /*5530*/  @!P1 ISETP.NE.AND P0, PT, R8, 0x1, PT ;  /* 0x000000010800980c */ /* 0x002fe20003f05270 */
[----:B------:R-:W-:Y:S01]  /*5540*/  @!P1 IMAD.HI.U32 R2, R43, R9, RZ ;  /* 0x000000092b029227 */ /* 0x000fe200078e00ff */
[----:B------:R-:W-:Y:S01]  /*5550*/  R2UR UR42, R15 ;  /* 0x000000000f2a72ca */ /* 0x000fe200000e0000 */
[----:B------:R-:W-:Y:S01]  /*5560*/  BSSY.RECONVERGENT B6, `(.L_x_94) ;  /* 0x0000031000067945 */ /* 0x000fe20003800200 */
[----:B------:R-:W-:Y:S01]  /*5570*/  R2UR UR41, R14 ;  /* 0x000000000e2972ca */ /* 0x000fe200000e0000 */
[C---:B------:R-:W-:Y:S01]  /*5580*/  @!P1 IMAD.HI.U32 R0, R44.reuse, R10, RZ ;  /* 0x0000000a2c009227 */ /* 0x040fe200078e00ff */
[----:B------:R-:W-:Y:S02]  /*5590*/  @!P1 SHF.R.U32.HI R2, RZ, R12, R2 ;  /* 0x0000000cff029219 */ /* 0x000fe40000011602 */
[----:B------:R-:W-:Y:S01]  /*55a0*/  @!P1 ISETP.NE.AND P2, PT, R7, 0x1, PT ;  /* 0x000000010700980c */ /* 0x000fe20003f45270 */
[----:B------:R-:W-:Y:S01]  /*55b0*/  VIADD R105, R105, 0x1 ;  /* 0x0000000169697836 */ /* 0x000fe20000000000 */
[----:B------:R-:W-:Y:S02]  /*55c0*/  @!P1 SEL R2, R43, R2, !P0 ;  /* 0x000000022b029207 */ /* 0x000fe40004000000 */
[----:B------:R-:W-:Y:S02]  /*55d0*/  @!P1 SHF.R.U32.HI R0, RZ, R11, R0 ;  /* 0x0000000bff009219 */ /* 0x000fe40000011600 */
[----:B------:R-:W-:Y:S01]  /*55e0*/  LOP3.LUT P0, RZ, R93, 0x1b0, RZ, 0xc0, !PT ;  /* 0x000001b05dff7812 */ /* 0x000fe2000780c0ff */
[----:B------:R-:W-:Y:S01]  /*55f0*/  USHF.L.U32 UR42, UR42, 0x7, URZ ;  /* 0x000000072a2a7899 */ /* 0x000fe200080006ff */
[----:B------:R-:W-:Y:S01]  /*5600*/  @!P1 SEL R3, R44, R0, !P2 ;  /* 0x000000002c039207 */ /* 0x000fe20005000000 */
[----:B------:R-:W-:Y:S01]  /*5610*/  USHF.L.U32 UR41, UR41, 0x7, URZ ;  /* 0x0000000729297899 */ /* 0x000fe200080006ff */
[----:B------:R-:W-:Y:S03]  /*5620*/  @P4 SHF.R.U32.HI R94, RZ, 0x10, R17 ;  /* 0x00000010ff5e4819 */ /* 0x000fe60000011611 */
[----:B------:R-:W-:Y:S02]  /*5630*/  @!P1 IMAD.IADD R0, R2, 0x1, -R3 ;  /* 0x0000000102009824 */ /* 0x000fe400078e0a03 */
[----:B------:R-:W-:Y:S02]  /*5640*/  @!P1 IMAD.IADD R2, R3, 0x1, -R2 ;  /* 0x0000000103029824 */ /* 0x000fe400078e0a02 */
[----:B------:R-:W-:Y:S02]  /*5650*/  @!P1 IMAD R44, R0, R7, R44 ;  /* 0x00000007002c9224 */ /* 0x000fe400078e022c */
[----:B------:R-:W-:Y:S01]  /*5660*/  @!P1 IMAD R43, R2, R8, R43 ;  /* 0x00000008022b9224 */ /* 0x000fe200078e022b */
[----:B------:R-:W-:Y:S06]  /*5670*/  @!P0 BRA `(.L_x_95) ;  /* 0x00000000007c8947 */ /* 0x000fec0003800000 */
[----:B------:R-:W1:Y:S01]  /*5680*/  LDCU.64 UR8, c[0x4][0x80] ;  /* 0x01001000ff0877ac */ /* 0x000e620008000a00 */
[----:B------:R-:W-:Y:S01]  /*5690*/  MOV R2, 0x0 ;  /* 0x0000000000027802 */ /* 0x000fe20000000f00 */
[----:B------:R-:W-:Y:S02]  /*56a0*/  HFMA2 R12, -RZ, RZ, 0, 5.9604644775390625e-08 ;  /* 0x00000001ff0c7431 */ /* 0x000fe400000001ff */
[----:B------:R-:W-:Y:S01]  /*56b0*/  IMAD.MOV.U32 R8, RZ, RZ, 0x70 ;  /* 0x00000070ff087424 */ /* 0x000fe200078e00ff */
[----:B------:R2:W3:Y:S01]  /*56c0*/  LDC.64 R14, c[0x4][R2] ;  /* 0x01000000020e7b82 */ /* 0x0004e20000000a00 */
[----:B------:R-:W4:Y:S01]  /*56d0*/  LDCU.64 UR6, c[0x4][0x88] ;  /* 0x01001100ff0677ac */ /* 0x000f220008000a00 */
[----:B------:R-:W-:Y:S01]  /*56e0*/  IMAD.MOV.U32 R13, RZ, RZ, RZ ;  /* 0x000000ffff0d7224 */ /* 0x000fe200078e00ff */
[----:B------:R-:W2:Y:S01]  /*56f0*/  LDCU.64 UR4, c[0x4][0x8] ;  /* 0x01000100ff0477ac */ /* 0x000ea20008000a00 */
[----:B-1----:R-:W-:Y:S01]  /*5700*/  MOV R5, UR9 ;  /* 0x0000000900057c02 */ /* 0x002fe20008000f00 */
[----:B------:R-:W-:Y:S01]  /*5710*/  IMAD.U32 R4, RZ, RZ, UR8 ;  /* 0x00000008ff047e24 */ /* 0x000fe2000f8e00ff */
[----:B----4-:R-:W-:Y:S01]  /*5720*/  MOV R7, UR7 ;  /* 0x0000000700077c02 */ /* 0x010fe20008000f00 */
[----:B------:R-:W-:Y:S01]  /*5730*/  IMAD.U32 R6, RZ, RZ, UR6 ;  /* 0x00000006ff067e24 */ /* 0x000fe2000f8e00ff */
[----:B--2---:R-:W-:Y:S01]  /*5740*/  MOV R11, UR5 ;  /* 0x00000005000b7c02 */ /* 0x004fe20008000f00 */
[----:B------:R-:W-:Y:S02]  /*5750*/  IMAD.U32 R10, RZ, RZ, UR4 ;  /* 0x00000004ff0a7e24 */ /* 0x000fe4000f8e00ff */
[----:B------:R-:W-:Y:S07]  /*5760*/  LEPC R20, `(.L_x_96) ;  /* 0x000000001014794e */ /* 0x000fee0000000000 */
[----:B---3-5:R-:W-:Y:S05]  /*5770*/  CALL.ABS.NOINC R14 ;  /* 0x000000000e007343 */ /* 0x028fea0003c00000 */
.L_x_96:
[----:B------:R-:W1:Y:S01]  /*5780*/  LDCU.64 UR8, c[0x4][0x80] ;  /* 0x01001000ff0877ac */ /* 0x000e620008000a00 */
[----:B------:R-:W2:Y:S01]  /*5790*/  LDC.64 R2, c[0x4][R2] ;  /* 0x0100000002027b82 */ /* 0x000ea20000000a00 */
[----:B------:R-:W-:Y:S02]  /*57a0*/  HFMA2 R12, -RZ, RZ, 0, 5.9604644775390625e-08 ;  /* 0x00000001ff0c7431 */ /* 0x000fe400000001ff */
[----:B------:R-:W-:Y:S02]  /*57b0*/  IMAD.MOV.U32 R8, RZ, RZ, 0x70 ;  /* 0x00000070ff087424 */ /* 0x000fe400078e00ff */
[----:B------:R-:W-:Y:S01]  /*57c0*/  IMAD.MOV.U32 R13, RZ, RZ, RZ ;  /* 0x000000ffff0d7224 */ /* 0x000fe200078e00ff */
[----:B------:R-:W3:Y:S01]  /*57d0*/  LDCU.64 UR6, c[0x4][0x88] ;  /* 0x01001100ff0677ac */ /* 0x000ee20008000a00 */
[----:B------:R-:W4:Y:S01]  /*57e0*/  LDCU.64 UR4, c[0x4][0x8] ;  /* 0x01000100ff0477ac */ /* 0x000f220008000a00 */
[----:B-1----:R-:W-:Y:S02]  /*57f0*/  MOV R4, UR8 ;  /* 0x0000000800047c02 */ /* 0x002fe40008000f00 */
[----:B------:R-:W-:Y:S02]  /*5800*/  MOV R5, UR9 ;  /* 0x0000000900057c02 */ /* 0x000fe40008000f00 */
[----:B---3--:R-:W-:Y:S01]  /*5810*/  MOV R7, UR7 ;  /* 0x0000000700077c02 */ /* 0x008fe20008000f00 */
[----:B------:R-:W-:Y:S01]  /*5820*/  IMAD.U32 R6, RZ, RZ, UR6 ;  /* 0x00000006ff067e24 */ /* 0x000fe2000f8e00ff */
[----:B----4-:R-:W-:Y:S01]  /*5830*/  MOV R11, UR5 ;  /* 0x00000005000b7c02 */ /* 0x010fe20008000f00 */
[----:B------:R-:W-:Y:S02]  /*5840*/  IMAD.U32 R10, RZ, RZ, UR4 ;  /* 0x00000004ff0a7e24 */ /* 0x000fe4000f8e00ff */
[----:B------:R-:W-:Y:S07]  /*5850*/  LEPC R20, `(.L_x_95) ;  /* 0x000000001014794e */ /* 0x000fee0000000000 */
[----:B--2---:R-:W-:Y:S05]  /*5860*/  CALL.ABS.NOINC R2 ;  /* 0x0000000002007343 */ /* 0x004fea0003c00000 */
.L_x_95:
[----:B------:R-:W-:Y:S05]  /*5870*/  BSYNC.RECONVERGENT B6 ;  /* 0x0000000000067941 */ /* 0x000fea0003800200 */
.L_x_94:
[----:B------:R-:W-:Y:S01]  /*5880*/  ISETP.NE.U32.AND P4, PT, R82, RZ, PT ;  /* 0x000000ff5200720c */ /* 0x000fe20003f85070 */
[----:B------:R-:W-:Y:S01]  /*5890*/  UISETP.NE.AND UP2, UPT, UR50, URZ, UPT ;  /* 0x000000ff3200728c */ /* 0x000fe2000bf45270 */
[----:B------:R-:W-:Y:S01]  /*58a0*/  ISETP.NE.U32.AND P2, PT, RZ, UR38, PT ;  /* 0x00000026ff007c0c */ /* 0x000fe2000bf45070 */
[----:B------:R-:W-:Y:S01]  /*58b0*/  UISETP.NE.U32.AND UP1, UPT, UR44, URZ, UPT ;  /* 0x000000ff2c00728c */ /* 0x000fe2000bf25070 */
[----:B------:R-:W-:Y:S01]  /*58c0*/  ISETP.NE.AND.EX P4, PT, R83, RZ, PT, P4 ;  /* 0x000000ff5300720c */ /* 0x000fe20003f85340 */
[----:B------:R-:W-:Y:S01]  /*58d0*/  UPLOP3.LUT UP0, UPT, UPT, UPT, UPT, 0x40, 0x4 ;  /* 0x000000000004789c */ /* 0x000fe20003f0e870 */
[----:B------:R-:W-:Y:S01]  /*58e0*/  ISETP.NE.AND.EX P2, PT, RZ, UR39, PT, P2 ;  /* 0x00000027ff007c0c */ /* 0x000fe2000bf45320 */
[----:B------:R-:W-:Y:S01]  /*58f0*/  UISETP.NE.AND.EX UP1, UPT, UR45, URZ, UPT, UP1 ;  /* 0x000000ff2d00728c */ /* 0x000fe2000bf25310 */
[----:B------:R-:W-:Y:S04]  /*5900*/  PLOP3.LUT P1, PT, PT, PT, UP2, 0x80, 0x8 ;  /* 0x000000000008781c */ /* 0x000fe80003f2f028 */
[----:B------:R-:W-:Y:S06]  /*5910*/  @UP2 UPLOP3.LUT UP0, UPT, UPT, UPT, UP1, 0x80, 0x8 ;  /* 0x000000000008289c */ /* 0x000fec0003f0f010 */
[----:B------:R-:W-:Y:S01]  /*5920*/  PLOP3.LUT P0, PT, PT, PT, UP0, 0x80, 0x8 ;  /* 0x000000000008781c */ /* 0x000fe20003f0f008 */
[----:B------:R-:W-:Y:S01]  /*5930*/  @!UPT UIADD3 URZ, UPT, UPT, URZ, URZ, URZ ;  /* 0x000000fffffff290 */ /* 0x000fe2000fffe0ff */
[----:B------:R-:W-:Y:S11]  /*5940*/  BRA.U !UP1, `(.L_x_97) ;  /* 0x0000000109387547 */ /* 0x000ff6000b800000 */
[----:B------:R-:W-:Y:S01]  /*5950*/  UISETP.NE.U32.AND UP0, UPT, UR38, URZ, UPT ;  /* 0x000000ff2600728c */ /* 0x000fe2000bf05070 */
[----:B------:R-:W-:Y:S02]  /*5960*/  HFMA2 R0, -RZ, RZ, 0, 5.9604644775390625e-08 ;  /* 0x00000001ff007431 */ /* 0x000fe400000001ff */
[----:B------:R-:W-:Y:S01]  /*5970*/  IMAD.MOV.U32 R88, RZ, RZ, 0x1 ;  /* 0x00000001ff587424 */ /* 0x000fe200078e00ff */
[----:B------:R-:W-:Y:S06]  /*5980*/  UISETP.NE.AND.EX UP0, UPT, UR39, URZ, UPT, UP0 ;  /* 0x000000ff2700728c */ /* 0x000fec000bf05300 */
[----:B------:R-:W-:Y:S05]  /*5990*/  PLOP3.LUT P3, PT, PT, PT, UP0, 0x80, 0x8 ;  /* 0x000000000008781c */ /* 0x000fea0003f6f008 */
[----:B------:R-:W1:Y:S01]  /*59a0*/  @UP0 LDCU.64 UR6, c[0x0][0x888] ;  /* 0x00011100ff0607ac */ /* 0x000e620008000a00 */
[----:B------:R-:W-:Y:S07]  /*59b0*/  @UP0 UIMAD UR4, UR36, UR44, URZ ;  /* 0x0000002c240402a4 */ /* 0x000fee000f8e02ff */
[----:B------:R-:W-:Y:S01]  /*59c0*/  @!P3 PRMT R88, R0, 0x7610, R88 ;  /* 0x000076100058b816 */ /* 0x000fe20000000058 */
[----:B-1----:R-:W-:Y:S03]  /*59d0*/  @UP0 UIMAD.WIDE UR6, UR4, 0x4, UR6 ;  /* 0x00000004040608a5 */ /* 0x002fe6000f8e0206 */
[----:B------:R-:W1:Y:S03]  /*59e0*/  @!UP0 LDCU UR4, c[0x0][0x880] ;  /* 0x00011000ff0487ac */ /* 0x000e660008000800 */
[----:B------:R-:W-:Y:S01]  /*59f0*/  IMAD.U32 R2, RZ, RZ, UR6 ;  /* 0x00000006ff027e24 */ /* 0x000fe2000f8e00ff */
[----:B------:R-:W-:Y:S05]  /*5a00*/  MOV R3, UR7 ;  /* 0x0000000700037c02 */ /* 0x000fea0008000f00 */
[----:B-----5:R2:W5:Y:S02]  /*5a10*/  @P3 LDG.E R49, desc[UR46][R2.64] ;  /* 0x0000002e02313981 */ /* 0x020564000c1e1900 */
[----:B-12---:R-:W-:Y:S02]  /*5a20*/  @!P3 IMAD.U32 R49, RZ, RZ, UR4 ;  /* 0x00000004ff31be24 */ /* 0x006fe4000f8e00ff */
.L_x_97:
[----:B------:R-:W-:Y:S05]  /*5a30*/  @!P4 BRA `(.L_x_98) ;  /* 0x000000000020c947 */ /* 0x000fea0003800000 */
[----:B------:R-:W-:Y:S04]  /*5a40*/  ISETP.NE.U32.AND P3, PT, R80, RZ, PT ;  /* 0x000000ff5000720c */ /* 0x000fe80003f65070 */
[----:B------:R-:W-:Y:S11]  /*5a50*/  ISETP.NE.AND.EX P3, PT, R81, RZ, PT, P3 ;  /* 0x000000ff5100720c */ /* 0x000ff60003f65330 */
[----:B------:R-:W-:Y:S02]  /*5a60*/  @!UPT UIADD3 URZ, UPT, UPT, URZ, URZ, URZ ;  /* 0x000000fffffff290 */ /* 0x000fe4000fffe0ff */
[----:B------:R-:W1:Y:S01]  /*5a70*/  @P3 LDC.64 R2, c[0x0][0x8a8] ;  /* 0x00022a00ff023b82 */ /* 0x000e620000000a00 */
[----:B------:R-:W-:Y:S04]  /*5a80*/  @P3 IMAD R0, R82, UR36, RZ ;  /* 0x0000002452003c24 */ /* 0x000fe8000f8e02ff */
[----:B-1----:R-:W-:Y:S05]  /*5a90*/  @P3 IMAD.WIDE R2, R0, 0x4, R2 ;  /* 0x0000000400023825 */ /* 0x002fea00078e0202 */
[----:B-----5:R1:W5:Y:S02]  /*5aa0*/  @P3 LDG.E R47, desc[UR46][R2.64] ;  /* 0x0000002e022f3981 */ /* 0x020364000c1e1900 */
[----:B-1----:R-:W2:Y:S02]  /*5ab0*/  @!P3 LDC R47, c[0x0][0x8a0] ;  /* 0x00022800ff2fbb82 */ /* 0x002ea40000000800 */
.L_x_98:
[----:B-----5:R-:W-:Y:S01]  /*5ac0*/  FSETP.NEU.AND P3, PT, R49, RZ, PT ;  /* 0x000000ff3100720b */ /* 0x020fe20003f6d000 */
[----:B------:R-:W-:Y:S01]  /*5ad0*/  BSSY B1, `(.L_x_99) ;  /* 0x0000039000017945 */ /* 0x000fe20003800000 */
[----:B------:R-:W-:Y:S01]  /*5ae0*/  SEL R3, RZ, 0xffffffff, P2 ;  /* 0xffffffffff037807 */ /* 0x000fe20001000000 */
[----:B------:R-:W-:Y:S01]  /*5af0*/  IMAD.MOV.U32 R66, RZ, RZ, 0x1 ;  /* 0x00000001ff427424 */ /* 0x000fe200078e00ff */
[----:B------:R-:W-:Y:S01]  /*5b00*/  @P1 LOP3.LUT P2, RZ, R88, 0xff, RZ, 0xc0, !PT ;  /* 0x000000ff58ff1812 */ /* 0x000fe2000784c0ff */
[----:B------:R-:W-:Y:S01]  /*5b10*/  IMAD R48, R45, 0x80, R46 ;  /* 0x000000802d307824 */ /* 0x000fe200078e022e */
[----:B------:R-:W-:Y:S01]  /*5b20*/  @P1 SEL R0, RZ, 0xffffffff, P3 ;  /* 0xffffffffff001807 */ /* 0x000fe20001800000 */
[----:B------:R-:W-:Y:S01]  /*5b30*/  IMAD R106, R101, -0x10, R99 ;  /* 0xfffffff0656a7824 */ /* 0x000fe200078e0263 */
[----:B------:R-:W-:Y:S01]  /*5b40*/  LOP3.LUT R97, R97, 0x1, RZ, 0x3c, !PT ;  /* 0x0000000161617812 */ /* 0x000fe200078e3cff */
[----:B------:R-:W-:Y:S01]  /*5b50*/  IMAD.MOV.U32 R65, RZ, RZ, RZ ;  /* 0x000000ffff417224 */ /* 0x000fe200078e00ff */
[----:B------:R-:W-:Y:S02]  /*5b60*/  @P0 SEL R0, R3, R0, !P2 ;  /* 0x0000000003000207 */ /* 0x000fe40005000000 */
[----:B------:R-:W-:Y:S02]  /*5b70*/  CS2R R78, SRZ ;  /* 0x00000000004e7805 */ /* 0x000fe4000001ff00 */
[----:B------:R-:W-:Y:S02]  /*5b80*/  LEA R64, R45, UR48, 0x3 ;  /* 0x000000302d407c11 */ /* 0x000fe4000f8e18ff */
[----:B------:R-:W-:Y:S02]  /*5b90*/  CS2R R76, SRZ ;  /* 0x00000000004c7805 */ /* 0x000fe4000001ff00 */
[----:B------:R-:W-:Y:S02]  /*5ba0*/  @P1 LOP3.LUT R0, R0, 0x1, RZ, 0xc0, !PT ;  /* 0x0000000100001812 */ /* 0x000fe400078ec0ff */
[----:B------:R-:W-:Y:S02]  /*5bb0*/  CS2R R70, SRZ ;  /* 0x0000000000467805 */ /* 0x000fe4000001ff00 */
[----:B------:R-:W-:Y:S02]  /*5bc0*/  PLOP3.LUT P2, PT, PT, PT, UP1, 0x80, 0x8 ;  /* 0x000000000008781c */ /* 0x000fe40003f4f018 */
[----:B------:R-:W-:Y:S02]  /*5bd0*/  CS2R R68, SRZ ;  /* 0x0000000000447805 */ /* 0x000fe4000001ff00 */
[----:B------:R-:W-:Y:S02]  /*5be0*/  ISETP.NE.U32.OR P5, PT, R0, 0x1, !P1 ;  /* 0x000000010000780c */ /* 0x000fe40004fa5470 */
[----:B------:R-:W-:Y:S02]  /*5bf0*/  CS2R R62, SRZ ;  /* 0x00000000003e7805 */ /* 0x000fe4000001ff00 */
[----:B------:R-:W-:Y:S02]  /*5c00*/  LOP3.LUT P4, R104, R88, 0xff, RZ, 0xc0, !PT ;  /* 0x000000ff58687812 */ /* 0x000fe4000788c0ff */
[----:B------:R-:W-:Y:S02]  /*5c10*/  CS2R R60, SRZ ;  /* 0x00000000003c7805 */ /* 0x000fe4000001ff00 */
[----:B------:R-:W-:Y:S02]  /*5c20*/  SEL R2, RZ, 0xffffffff, P3 ;  /* 0xffffffffff027807 */ /* 0x000fe40001800000 */
[----:B------:R-:W-:Y:S02]  /*5c30*/  CS2R R58, SRZ ;  /* 0x00000000003a7805 */ /* 0x000fe4000001ff00 */
[----:B------:R-:W-:Y:S02]  /*5c40*/  P2R R107, PR, RZ, 0x20 ;  /* 0x00000020ff6b7803 */ /* 0x000fe40000000000 */
[----:B------:R-:W-:Y:S02]  /*5c50*/  CS2R R56, SRZ ;  /* 0x0000000000387805 */ /* 0x000fe4000001ff00 */
[----:B------:R-:W-:Y:S02]  /*5c60*/  @P2 SEL R2, R3, R2, !P4 ;  /* 0x0000000203022207 */ /* 0x000fe40006000000 */
[----:B------:R-:W-:Y:S02]  /*5c70*/  @P5 SHF.L.U32 R0, R97, 0x1f, RZ ;  /* 0x0000001f61005819 */ /* 0x000fe400000006ff */
[----:B------:R-:W-:Y:S02]  /*5c80*/  LOP3.LUT R2, R2, 0x1, RZ, 0xc0, !PT ;  /* 0x0000000102027812 */ /* 0x000fe400078ec0ff */
[----:B------:R1:W3:Y:S02]  /*5c90*/  @P5 SYNCS.PHASECHK.TRANS64.TRYWAIT P1, [UR48+0xc0], R0 ;  /* 0x0000c000ff0055a7 */ /* 0x0002e40008021130 */
[----:B------:R-:W-:Y:S04]  /*5ca0*/  ISETP.NE.U32.AND P2, PT, R2, 0x1, PT ;  /* 0x000000010200780c */ /* 0x000fe80003f45070 */
[----:B------:R-:W-:Y:S02]  /*5cb0*/  P2R R67, PR, RZ, 0x4 ;  /* 0x00000004ff437803 */ /* 0x000fe40000000000 */
[----:B-1----:R-:W-:Y:S04]  /*5cc0*/  SHF.L.U32 R0, R96, 0x1f, RZ ;  /* 0x0000001f60007819 */ /* 0x002fe800000006ff */
[----:B------:R1:W4:Y:S01]  /*5cd0*/  SYNCS.PHASECHK.TRANS64.TRYWAIT P0, [R64+URZ+0x130], R0 ;  /* 0x00013000400075a7 */ /* 0x00032200080011ff */
[----:B---3--:R-:W-:Y:S01]  /*5ce0*/  @P5 SEL R66, RZ, 0x1, !P1 ;  /* 0x00000001ff425807 */ /* 0x008fe20004800000 */
[----:B-1----:R-:W-:Y:S06]  /*5cf0*/  @!P5 BRA `(.L_x_100) ;  /* 0x000000000058d947 */ /* 0x002fec0003800000 */
[----:B------:R-:W-:Y:S01]  /*5d00*/  IMAD.MOV.U32 R79, RZ, RZ, RZ ;  /* 0x000000ffff4f7224 */ /* 0x000fe200078e00ff */
[----:B------:R-:W-:Y:S01]  /*5d10*/  ISETP.NE.AND P1, PT, R66, RZ, PT ;  /* 0x000000ff4200720c */ /* 0x000fe20003f25270 */
[----:B------:R-:W-:Y:S01]  /*5d20*/  BSSY B0, `(.L_x_101) ;  /* 0x000000c000007945 */ /* 0x000fe20003800000 */
[----:B------:R-:W-:Y:S02]  /*5d30*/  CS2R R58, SRZ ;  /* 0x00000000003a7805 */ /* 0x000fe4000001ff00 */
[----:B------:R-:W-:Y:S02]  /*5d40*/  CS2R R56, SRZ ;  /* 0x0000000000387805 */ /* 0x000fe4000001ff00 */
[----:B------:R-:W-:Y:S02]  /*5d50*/  CS2R R62, SRZ ;  /* 0x00000000003e7805 */ /* 0x000fe4000001ff00 */
[----:B------:R-:W-:Y:S02]  /*5d60*/  CS2R R60, SRZ ;  /* 0x00000000003c7805 */ /* 0x000fe4000001ff00 */
[----:B------:R-:W-:Y:S02]  /*5d70*/  CS2R R70, SRZ ;  /* 0x0000000000467805 */ /* 0x000fe4000001ff00 */
[----:B------:R-:W-:Y:S02]  /*5d80*/  CS2R R68, SRZ ;  /* 0x0000000000447805 */ /* 0x000fe4000001ff00 */
[----:B------:R-:W-:Y:S01]  /*5d90*/  CS2R R76, SRZ ;  /* 0x00000000004c7805 */ /* 0x000fe2000001ff00 */
[----:B------:R-:W-:Y:S06]  /*5da0*/  @P1 BRA `(.L_x_102) ;  /* 0x00000000000c1947 */ /* 0x000fec0003800000 */
[----:B------:R-:W-:Y:S04]  /*5db0*/  SHF.L.U32 R3, R97, 0x1f, RZ ;  /* 0x0000001f61037819 */ /* 0x000fe800000006ff */
[----:B------:R-:W1:Y:S02]  /*5dc0*/  SYNCS.PHASECHK.TRANS64.TRYWAIT P1, [UR48+0xc0], R3 ;  /* 0x0000c003ff0075a7 */ /* 0x000e640008021130 */
[----:B-1----:R-:W-:Y:S05]  /*5dd0*/  @!P1 BRA `(.L_x_103) ;  /* 0x0000004000249947 */ /* 0x002fea0003800000 */
.L_x_102:
[----:B------:R-:W-:Y:S05]  /*5de0*/  BSYNC B0 ;  /* 0x0000000000007941 */ /* 0x000fea0003800000 */
.L_x_101:
[----:B------:R-:W-:Y:S01]  /*5df0*/  ISETP.NE.AND P1, PT, R67, RZ, PT ;  /* 0x000000ff4300720c */ /* 0x000fe20003f25270 */
[----:B------:R-:W-:Y:S11]  /*5e00*/  HFMA2 R65, -RZ, RZ, 0, 5.9604644775390625e-08 ;  /* 0x00000001ff417431 */ /* 0x000ff600000001ff */
[----:B------:R-:W-:Y:S01]  /*5e10*/  @!UPT UIADD3 URZ, UPT, UPT, URZ, URZ, URZ ;  /* 0x000000fffffff290 */ /* 0x000fe2000fffe0ff */
[----:B------:R3:W1:Y:S04]  /*5e20*/  @P1 LDS.128 R56, [R100] ;  /* 0x0000000064381984 */ /* 0x0006680000000c00 */
[----:B------:R3:W1:Y:S04]  /*5e30*/  @P1 LDS.128 R60, [R99+0x10] ;  /* 0x00001000633c1984 */ /* 0x0006680000000c00 */
[----:B------:R3:W1:Y:S04]  /*5e40*/  @P1 LDS.128 R68, [R98+0x20] ;  /* 0x0000200062441984 */ /* 0x0006680000000c00 */
[----:B------:R3:W1:Y:S02]  /*5e50*/  @P1 LDS.128 R76, [R106+0x30] ;  /* 0x000030006a4c1984 */ /* 0x0006640000000c00 */
.L_x_100:
[----:B------:R-:W-:Y:S05]  /*5e60*/  BSYNC B1 ;  /* 0x0000000000017941 */ /* 0x000fea0003800000 */
.L_x_99:
[----:B-1----:R-:W-:Y:S04]  /*5e70*/  SHF.R.U32.HI R2, RZ, 0x15, R48 ;  /* 0x00000015ff027819 */ /* 0x002fe80000011630 */
[----:B------:R-:W-:Y:S01]  /*5e80*/  LOP3.LUT P1, RZ, R2, 0x3, R92, 0x48, !PT ;  /* 0x0000000302ff7812 */ /* 0x000fe2000782485c */
[----:B------:R-:W-:Y:S01]  /*5e90*/  @!UPT UIADD3 URZ, UPT, UPT, URZ, URZ, URZ ;  /* 0x000000fffffff290 */ /* 0x000fe2000fffe0ff */
[----:B----4-:R-:W-:Y:S11]  /*5ea0*/  @P0 BRA `(.L_x_104) ;  /* 0x0000000000080947 */ /* 0x010ff60003800000 */
[----:B------:R-:W1:Y:S02]  /*5eb0*/  SYNCS.PHASECHK.TRANS64.TRYWAIT P0, [R64+URZ+0x130], R0 ;  /* 0x00013000400075a7 */ /* 0x000e6400080011ff */
[----:B-1----:R-:W-:Y:S05]  /*5ec0*/  @!P0 BRA `(.L_x_105) ;  /* 0x0000004000008947 */ /* 0x002fea0003800000 */
.L_x_104:
[----:B------:R-:W-:Y:S05]  /*5ed0*/  @!P1 BRA `(.L_x_106) ;  /* 0x0000000000409947 */ /* 0x000fea0003800000 */
[----:B------:R-:W4:Y:S01]  /*5ee0*/  LDCU.64 UR8, c[0x4][0x70] ;  /* 0x01000e00ff0877ac */ /* 0x000f220008000a00 */
[----:B------:R-:W-:Y:S01]  /*5ef0*/  MOV R3, 0x0 ;  /* 0x0000000000037802 */ /* 0x000fe20000000f00 */
[----:B------:R-:W-:Y:S02]  /*5f00*/  HFMA2 R12, -RZ, RZ, 0, 5.9604644775390625e-08 ;  /* 0x00000001ff0c7431 */ /* 0x000fe400000001ff */
[----:B------:R-:W-:Y:S02]  /*5f10*/  IMAD.MOV.U32 R8, RZ, RZ, 0x192 ;  /* 0x00000192ff087424 */ /* 0x000fe400078e00ff */
[----:B------:R-:W-:Y:S01]  /*5f20*/  IMAD.MOV.U32 R13, RZ, RZ, RZ ;  /* 0x000000ffff0d7224 */ /* 0x000fe200078e00ff */
[----:B------:R-:W5:Y:S01]  /*5f30*/  LDCU.64 UR6, c[0x4][0x78] ;  /* 0x01000f00ff0677ac */ /* 0x000f620008000a00 */
[----:B------:R-:W1:Y:S01]  /*5f40*/  LDC.64 R2, c[0x4][R3] ;  /* 0x0100000003027b82 */ /* 0x000e620000000a00 */
[----:B------:R-:W2:Y:S01]  /*5f50*/  LDCU.64 UR4, c[0x4][0x10] ;  /* 0x01000200ff0477ac */ /* 0x000ea20008000a00 */
[----:B----4-:R-:W-:Y:S01]  /*5f60*/  MOV R5, UR9 ;  /* 0x0000000900057c02 */ /* 0x010fe20008000f00 */
[----:B------:R-:W-:Y:S01]  /*5f70*/  IMAD.U32 R4, RZ, RZ, UR8 ;  /* 0x00000008ff047e24 */ /* 0x000fe2000f8e00ff */
[----:B-----5:R-:W-:Y:S01]  /*5f80*/  MOV R7, UR7 ;  /* 0x0000000700077c02 */ /* 0x020fe20008000f00 */
[----:B------:R-:W-:Y:S01]  /*5f90*/  IMAD.U32 R6, RZ, RZ, UR6 ;  /* 0x00000006ff067e24 */ /* 0x000fe2000f8e00ff */
[----:B--2---:R-:W-:Y:S01]  /*5fa0*/  MOV R11, UR5 ;  /* 0x00000005000b7c02 */ /* 0x004fe20008000f00 */
[----:B------:R-:W-:Y:S02]  /*5fb0*/  IMAD.U32 R10, RZ, RZ, UR4 ;  /* 0x00000004ff0a7e24 */ /* 0x000fe4000f8e00ff */
[----:B------:R-:W-:Y:S07]  /*5fc0*/  LEPC R20, `(.L_x_106) ;  /* 0x000000001014794e */ /* 0x000fee0000000000 */
[----:B-1-3--:R-:W-:Y:S05]  /*5fd0*/  CALL.ABS.NOINC R2 ;  /* 0x0000000002007343 */ /* 0x00afea0003c00000 */
.L_x_106:
[----:B------:R-:W-:Y:S01]  /*5fe0*/  SHF.L.U32 R50, R56, 0x10, RZ ;  /* 0x0000001038327819 */ /* 0x000fe200000006ff */
[----:B------:R-:W-:Y:S05]  /*5ff0*/  WARPSYNC.ALL ;  /* 0x0000000000007948 */ /* 0x000fea0003800000 */
[----:B------:R-:W-:Y:S01]  /*6000*/  R2UR UR4, R48 ;  /* 0x00000000300472ca */ /* 0x000fe200000e0000 */
[----:B------:R-:W-:Y:S01]  /*6010*/  BSSY.RECONVERGENT B0, `(.L_x_107) ;  /* 0x0000088000007945 */ /* 0x000fe20003800200 */
[----:B------:R-:W-:Y:S02]  /*6020*/  LOP3.LUT R51, R56, 0xffff0000, RZ, 0xc0, !PT ;  /* 0xffff000038337812 */ /* 0x000fe400078ec0ff */
[----:B------:R-:W-:Y:S02]  /*6030*/  SHF.L.U32 R52, R57, 0x10, RZ ;  /* 0x0000001039347819 */ /* 0x000fe400000006ff */
[----:B------:R-:W-:Y:S07]  /*6040*/  ISETP.NE.AND P0, PT, R102, RZ, PT ;  /* 0x000000ff6600720c */ /* 0x000fee0003f05270 */
[----:B------:R-:W1:Y:S02]  /*6050*/  LDTM.x32 R4, tmem[UR4] ;  /* 0x00000004000479ee */ /* 0x000e6400082c0000 */
[C---:B-12---:R-:W-:Y:S01]  /*6060*/  FMUL R0, R47.reuse, R4 ;  /* 0x000000042f007220 */ /* 0x046fe20000400000 */
[C---:B------:R-:W-:Y:S01]  /*6070*/  FMUL R2, R47.reuse, R5 ;  /* 0x000000052f027220 */ /* 0x040fe20000400000 */
[C---:B------:R-:W-:Y:S01]  /*6080*/  FMUL R4, R47.reuse, R8 ;  /* 0x000000082f047220 */ /* 0x040fe20000400000 */
[C---:B------:R-:W-:Y:S01]  /*6090*/  FMUL R3, R47.reuse, R6 ;  /* 0x000000062f037220 */ /* 0x040fe20000400000 */
[C---:B------:R-:W-:Y:S01]  /*60a0*/  FMUL R5, R47.reuse, R9 ;  /* 0x000000092f057220 */ /* 0x040fe20000400000 */
[C---:B------:R-:W-:Y:S01]  /*60b0*/  FMUL R8, R47.reuse, R12 ;  /* 0x0000000c2f087220 */ /* 0x040fe20000400000 */
[C---:B------:R-:W-:Y:S01]  /*60c0*/  FMUL R6, R47.reuse, R10 ;  /* 0x0000000a2f067220 */ /* 0x040fe20000400000 */
[C---:B------:R-:W-:Y:S01]  /*60d0*/  FMUL R9, R47.reuse, R13 ;  /* 0x0000000d2f097220 */ /* 0x040fe20000400000 */
[----:B------:R-:W-:Y:S01]  /*60e0*/  FMUL R12, R47, R16 ;  /* 0x000000102f0c7220 */ /* 0x000fe20000400000 */
[----:B------:R-:W-:Y:S01]  /*60f0*/  FFMA R0, R49, R50, R0 ;  /* 0x0000003231007223 */ /* 0x000fe20000000000 */
[C---:B------:R-:W-:Y:S01]  /*6100*/  FMUL R10, R47.reuse, R14 ;  /* 0x0000000e2f0a7220 */ /* 0x040fe20000400000 */
[C---:B------:R-:W-:Y:S01]  /*6110*/  FMUL R13, R47.reuse, R17 ;  /* 0x000000112f0d7220 */ /* 0x040fe20000400000 */
[----:B------:R-:W-:Y:S01]  /*6120*/  FMUL R16, R47, R20 ;  /* 0x000000142f107220 */ /* 0x000fe20000400000 */
[----:B------:R-:W-:Y:S01]  /*6130*/  FFMA R2, R49, R51, R2 ;  /* 0x0000003331027223 */ /* 0x000fe20000000002 */
[C---:B------:R-:W-:Y:S01]  /*6140*/  FMUL R14, R47.reuse, R18 ;  /* 0x000000122f0e7220 */ /* 0x040fe20000400000 */
        /* <DEDUP_REMOVED lines=8> */
[----:B------:R-:W-:Y:S01]  /*61d0*/  LOP3.LUT R32, R57, 0xffff0000, RZ, 0xc0, !PT ;  /* 0xffff000039207812 */ /* 0x000fe200078ec0ff */
[C---:B------:R-:W-:Y:S01]  /*61e0*/  FMUL R26, R47.reuse, R30 ;  /* 0x0000001e2f1a7220 */ /* 0x040fe20000400000 */
[----:B------:R-:W-:Y:S01]  /*61f0*/  FMUL R29, R47, R33 ;  /* 0x000000212f1d7220 */ /* 0x000fe20000400000 */
[----:B------:R-:W-:Y:S01]  /*6200*/  SHF.L.U32 R33, R58, 0x10, RZ ;  /* 0x000000103a217819 */ /* 0x000fe200000006ff */
[----:B------:R-:W-:Y:S01]  /*6210*/  FFMA R3, R49, R52, R3 ;  /* 0x0000003431037223 */ /* 0x000fe20000000003 */
[----:B------:R-:W-:Y:S01]  /*6220*/  F2FP.BF16.F32.PACK_AB R52, R2, R0 ;  /* 0x000000000234723e */ /* 0x000fe200000010ff */
[----:B------:R-:W-:Y:S01]  /*6230*/  FMUL R7, R47, R7 ;  /* 0x000000072f077220 */ /* 0x000fe20000400000 */
[----:B------:R-:W-:Y:S01]  /*6240*/  SHF.L.U32 R0, R59, 0x10, RZ ;  /* 0x000000103b007819 */ /* 0x000fe200000006ff */
[----:B------:R-:W-:Y:S01]  /*6250*/  FMUL R30, R47, R34 ;  /* 0x000000222f1e7220 */ /* 0x000fe20000400000 */
[----:B------:R-:W-:Y:S01]  /*6260*/  LOP3.LUT R34, R58, 0xffff0000, RZ, 0xc0, !PT ;  /* 0xffff00003a227812 */ /* 0x000fe200078ec0ff */
[----:B------:R-:W-:Y:S01]  /*6270*/  FFMA R7, R49, R32, R7 ;  /* 0x0000002031077223 */ /* 0x000fe20000000007 */
[----:B------:R-:W-:Y:S01]  /*6280*/  LOP3.LUT R2, R59, 0xffff0000, RZ, 0xc0, !PT ;  /* 0xffff00003b027812 */ /* 0x000fe200078ec0ff */
[----:B------:R-:W-:Y:S01]  /*6290*/  FFMA R4, R49, R33, R4 ;  /* 0x0000002131047223 */ /* 0x000fe20000000004 */
[----:B------:R-:W-:Y:S01]  /*62a0*/  FMUL R11, R47, R11 ;  /* 0x0000000b2f0b7220 */ /* 0x000fe20000400000 */
[----:B------:R-:W-:Y:S01]  /*62b0*/  FFMA R5, R49, R34, R5 ;  /* 0x0000002231057223 */ /* 0x000fe20000000005 */
[----:B------:R-:W-:Y:S01]  /*62c0*/  F2FP.BF16.F32.PACK_AB R53, R7, R3 ;  /* 0x000000030735723e */ /* 0x000fe200000010ff */
[C---:B------:R-:W-:Y:S01]  /*62d0*/  FFMA R6, R49.reuse, R0, R6 ;  /* 0x0000000031067223 */ /* 0x040fe20000000006 */
[C---:B------:R-:W-:Y:S01]  /*62e0*/  SHF.L.U32 R0, R60.reuse, 0x10, RZ ;  /* 0x000000103c007819 */ /* 0x040fe200000006ff */
[----:B------:R-:W-:Y:S01]  /*62f0*/  FFMA R11, R49, R2, R11 ;  /* 0x00000002310b7223 */ /* 0x000fe2000000000b */
[----:B------:R-:W-:Y:S01]  /*6300*/  LOP3.LUT R2, R60, 0xffff0000, RZ, 0xc0, !PT ;  /* 0xffff00003c027812 */ /* 0x000fe200078ec0ff */
[----:B------:R-:W-:Y:S01]  /*6310*/  FMUL R15, R47, R15 ;  /* 0x0000000f2f0f7220 */ /* 0x000fe20000400000 */
[----:B------:R-:W-:Y:S01]  /*6320*/  SHF.L.U32 R3, R61, 0x10, RZ ;  /* 0x000000103d037819 */ /* 0x000fe200000006ff */
[----:B------:R-:W-:Y:S01]  /*6330*/  FFMA R8, R49, R0, R8 ;  /* 0x0000000031087223 */ /* 0x000fe20000000008 */
[----:B------:R-:W-:Y:S01]  /*6340*/  LOP3.LUT R0, R61, 0xffff0000, RZ, 0xc0, !PT ;  /* 0xffff00003d007812 */ /* 0x000fe200078ec0ff */
[C---:B------:R-:W-:Y:S01]  /*6350*/  FFMA R9, R49.reuse, R2, R9 ;  /* 0x0000000231097223 */ /* 0x040fe20000000009 */
[C---:B------:R-:W-:Y:S01]  /*6360*/  SHF.L.U32 R2, R62.reuse, 0x10, RZ ;  /* 0x000000103e027819 */ /* 0x040fe200000006ff */
[----:B------:R-:W-:Y:S01]  /*6370*/  FFMA R10, R49, R3, R10 ;  /* 0x00000003310a7223 */ /* 0x000fe2000000000a */
[----:B------:R-:W-:Y:S01]  /*6380*/  SHF.L.U32 R3, R63, 0x10, RZ ;  /* 0x000000103f037819 */ /* 0x000fe200000006ff */
[C---:B------:R-:W-:Y:S01]  /*6390*/  FFMA R15, R49.reuse, R0, R15 ;  /* 0x00000000310f7223 */ /* 0x040fe2000000000f */
[----:B------:R-:W-:Y:S01]  /*63a0*/  LOP3.LUT R0, R62, 0xffff0000, RZ, 0xc0, !PT ;  /* 0xffff00003e007812 */ /* 0x000fe200078ec0ff */
[----:B------:R-:W-:Y:S01]  /*63b0*/  FFMA R12, R49, R2, R12 ;  /* 0x00000002310c7223 */ /* 0x000fe2000000000c */
[C---:B------:R-:W-:Y:S01]  /*63c0*/  SHF.L.U32 R2, R68.reuse, 0x10, RZ ;  /* 0x0000001044027819 */ /* 0x040fe200000006ff */
[----:B------:R-:W-:Y:S01]  /*63d0*/  FMUL R19, R47, R19 ;  /* 0x000000132f137220 */ /* 0x000fe20000400000 */
[----:B------:R-:W-:Y:S01]  /*63e0*/  F2FP.BF16.F32.PACK_AB R54, R5, R4 ;  /* 0x000000040536723e */ /* 0x000fe200000010ff */
[----:B------:R-:W-:Y:S01]  /*63f0*/  FFMA R13, R49, R0, R13 ;  /* 0x00000000310d7223 */ /* 0x000fe2000000000d */
[----:B------:R-:W-:Y:S01]  /*6400*/  LOP3.LUT R0, R63, 0xffff0000, RZ, 0xc0, !PT ;  /* 0xffff00003f007812 */ /* 0x000fe200078ec0ff */
[----:B------:R-:W-:Y:S01]  /*6410*/  FFMA R14, R49, R3, R14 ;  /* 0x00000003310e7223 */ /* 0x000fe2000000000e */
[----:B------:R-:W-:Y:S01]  /*6420*/  LOP3.LUT R3, R68, 0xffff0000, RZ, 0xc0, !PT ;  /* 0xffff000044037812 */ /* 0x000fe200078ec0ff */
[----:B------:R-:W-:Y:S01]  /*6430*/  FMUL R23, R47, R23 ;  /* 0x000000172f177220 */ /* 0x000fe20000400000 */
[----:B------:R-:W-:Y:S01]  /*6440*/  F2FP.BF16.F32.PACK_AB R55, R11, R6 ;  /* 0x000000060b37723e */ /* 0x000fe200000010ff */
[----:B------:R-:W-:Y:S01]  /*6450*/  FFMA R19, R49, R0, R19 ;  /* 0x0000000031137223 */ /* 0x000fe20000000013 */
[----:B------:R-:W-:Y:S01]  /*6460*/  SHF.L.U32 R0, R69, 0x10, RZ ;  /* 0x0000001045007819 */ /* 0x000fe200000006ff */
[----:B------:R-:W-:Y:S01]  /*6470*/  FFMA R16, R49, R2, R16 ;  /* 0x0000000231107223 */ /* 0x000fe20000000010 */
[----:B------:R-:W-:Y:S01]  /*6480*/  LOP3.LUT R2, R69, 0xffff0000, RZ, 0xc0, !PT ;  /* 0xffff000045027812 */ /* 0x000fe200078ec0ff */
[----:B------:R-:W-:Y:S01]  /*6490*/  FFMA R17, R49, R3, R17 ;  /* 0x0000000331117223 */ /* 0x000fe20000000011 */
[----:B------:R-:W-:Y:S01]  /*64a0*/  SHF.L.U32 R3, R71, 0x10, RZ ;  /* 0x0000001047037819 */ /* 0x000fe200000006ff */
[----:B------:R-:W-:Y:S01]  /*64b0*/  FFMA R18, R49, R0, R18 ;  /* 0x0000000031127223 */ /* 0x000fe20000000012 */
[C---:B------:R-:W-:Y:S01]  /*64c0*/  SHF.L.U32 R0, R70.reuse, 0x10, RZ ;  /* 0x0000001046007819 */ /* 0x040fe200000006ff */
[----:B------:R1:W-:Y:S01]  /*64d0*/  STS.128 [R100], R52 ;  /* 0x0000003464007388 */ /* 0x0003e20000000c00 */
[----:B------:R-:W-:Y:S01]  /*64e0*/  F2FP.BF16.F32.PACK_AB R8, R9, R8 ;  /* 0x000000080908723e */ /* 0x000fe200000010ff */
[C---:B------:R-:W-:Y:S01]  /*64f0*/  FFMA R23, R49.reuse, R2, R23 ;  /* 0x0000000231177223 */ /* 0x040fe20000000017 */
[----:B------:R-:W-:Y:S01]  /*6500*/  LOP3.LUT R2, R70, 0xffff0000, RZ, 0xc0, !PT ;  /* 0xffff000046027812 */ /* 0x000fe200078ec0ff */
[----:B------:R-:W-:Y:S01]  /*6510*/  FFMA R20, R49, R0, R20 ;  /* 0x0000000031147223 */ /* 0x000fe20000000014 */
[----:B------:R-:W-:Y:S01]  /*6520*/  LOP3.LUT R0, R71, 0xffff0000, RZ, 0xc0, !PT ;  /* 0xffff000047007812 */ /* 0x000fe200078ec0ff */
[----:B------:R-:W-:Y:S01]  /*6530*/  FMUL R27, R47, R27 ;  /* 0x0000001b2f1b7220 */ /* 0x000fe20000400000 */
[----:B------:R-:W-:Y:S01]  /*6540*/  F2FP.BF16.F32.PACK_AB R9, R15, R10 ;  /* 0x0000000a0f09723e */ /* 0x000fe200000010ff */
[C---:B------:R-:W-:Y:S01]  /*6550*/  FFMA R21, R49.reuse, R2, R21 ;  /* 0x0000000231157223 */ /* 0x040fe20000000015 */
[C---:B------:R-:W-:Y:S01]  /*6560*/  FFMA R22, R49.reuse, R3, R22 ;  /* 0x0000000331167223 */ /* 0x040fe20000000016 */
[----:B------:R-:W-:Y:S01]  /*6570*/  FFMA R27, R49, R0, R27 ;  /* 0x00000000311b7223 */ /* 0x000fe2000000001b */
[C---:B------:R-:W-:Y:S01]  /*6580*/  SHF.L.U32 R2, R76.reuse, 0x10, RZ ;  /* 0x000000104c027819 */ /* 0x040fe200000006ff */
[C---:B------:R-:W-:Y:S01]  /*6590*/  FMUL R31, R47.reuse, R31 ;  /* 0x0000001f2f1f7220 */ /* 0x040fe20000400000 */
[----:B------:R-:W-:Y:S01]  /*65a0*/  LOP3.LUT R0, R76, 0xffff0000, RZ, 0xc0, !PT ;  /* 0xffff00004c007812 */ /* 0x000fe200078ec0ff */
[----:B------:R-:W-:Y:S01]  /*65b0*/  FMUL R35, R47, R35 ;  /* 0x000000232f237220 */ /* 0x000fe20000400000 */
[----:B------:R-:W-:Y:S01]  /*65c0*/  SHF.L.U32 R3, R77, 0x10, RZ ;  /* 0x000000104d037819 */ /* 0x000fe200000006ff */
[----:B------:R-:W-:Y:S01]  /*65d0*/  FFMA R24, R49, R2, R24 ;  /* 0x0000000231187223 */ /* 0x000fe20000000018 */
[----:B------:R-:W-:Y:S01]  /*65e0*/  F2FP.BF16.F32.PACK_AB R10, R13, R12 ;  /* 0x0000000c0d0a723e */ /* 0x000fe200000010ff */
[----:B------:R-:W-:Y:S01]  /*65f0*/  FFMA R25, R49, R0, R25 ;  /* 0x0000000031197223 */ /* 0x000fe20000000019 */
[----:B------:R-:W-:Y:S01]  /*6600*/  F2FP.BF16.F32.PACK_AB R11, R19, R14 ;  /* 0x0000000e130b723e */ /* 0x000fe200000010ff */
[----:B------:R-:W-:Y:S01]  /*6610*/  FFMA R26, R49, R3, R26 ;  /* 0x00000003311a7223 */ /* 0x000fe2000000001a */
[----:B------:R-:W-:Y:S02]  /*6620*/  LOP3.LUT R0, R77, 0xffff0000, RZ, 0xc0, !PT ;  /* 0xffff00004d007812 */ /* 0x000fe400078ec0ff */
[C---:B------:R-:W-:Y:S01]  /*6630*/  SHF.L.U32 R2, R78.reuse, 0x10, RZ ;  /* 0x000000104e027819 */ /* 0x040fe200000006ff */
[----:B------:R1:W-:Y:S01]  /*6640*/  STS.128 [R99+0x10], R8 ;  /* 0x0000100863007388 */ /* 0x0003e20000000c00 */
[----:B------:R-:W-:Y:S01]  /*6650*/  LOP3.LUT R3, R78, 0xffff0000, RZ, 0xc0, !PT ;  /* 0xffff00004e037812 */ /* 0x000fe200078ec0ff */
[----:B------:R-:W-:Y:S01]  /*6660*/  FFMA R31, R49, R0, R31 ;  /* 0x00000000311f7223 */ /* 0x000fe2000000001f */
[----:B------:R-:W-:Y:S01]  /*6670*/  SHF.L.U32 R4, R79, 0x10, RZ ;  /* 0x000000104f047819 */ /* 0x000fe200000006ff */
[----:B------:R-:W-:Y:S01]  /*6680*/  FFMA R28, R49, R2, R28 ;  /* 0x00000002311c7223 */ /* 0x000fe2000000001c */
[----:B------:R-:W-:Y:S01]  /*6690*/  F2FP.BF16.F32.PACK_AB R16, R17, R16 ;  /* 0x000000101110723e */ /* 0x000fe200000010ff */
[----:B------:R-:W-:Y:S01]  /*66a0*/  FFMA R29, R49, R3, R29 ;  /* 0x00000003311d7223 */ /* 0x000fe2000000001d */
[----:B------:R-:W-:Y:S01]  /*66b0*/  LOP3.LUT R5, R79, 0xffff0000, RZ, 0xc0, !PT ;  /* 0xffff00004f057812 */ /* 0x000fe200078ec0ff */
[----:B------:R-:W-:Y:S01]  /*66c0*/  FFMA R30, R49, R4, R30 ;  /* 0x00000004311e7223 */ /* 0x000fe2000000001e */
[----:B------:R-:W-:Y:S02]  /*66d0*/  F2FP.BF16.F32.PACK_AB R17, R23, R18 ;  /* 0x000000121711723e */ /* 0x000fe400000010ff */
[----:B------:R-:W-:Y:S01]  /*66e0*/  F2FP.BF16.F32.PACK_AB R18, R21, R20 ;  /* 0x000000141512723e */ /* 0x000fe200000010ff */
[----:B------:R-:W-:Y:S01]  /*66f0*/  FFMA R35, R49, R5, R35 ;  /* 0x0000000531237223 */ /* 0x000fe20000000023 */
[----:B------:R-:W-:Y:S02]  /*6700*/  F2FP.BF16.F32.PACK_AB R19, R27, R22 ;  /* 0x000000161b13723e */ /* 0x000fe400000010ff */
[----:B------:R-:W-:Y:S02]  /*6710*/  F2FP.BF16.F32.PACK_AB R24, R25, R24 ;  /* 0x000000181918723e */ /* 0x000fe400000010ff */
[----:B------:R-:W-:Y:S01]  /*6720*/  F2FP.BF16.F32.PACK_AB R25, R31, R26 ;  /* 0x0000001a1f19723e */ /* 0x000fe200000010ff */
[----:B------:R1:W-:Y:S01]  /*6730*/  STS.128 [R98+0x20], R16 ;  /* 0x0000201062007388 */ /* 0x0003e20000000c00 */
[----:B------:R-:W-:Y:S02]  /*6740*/  F2FP.BF16.F32.PACK_AB R26, R29, R28 ;  /* 0x0000001c1d1a723e */ /* 0x000fe400000010ff */
[----:B------:R-:W-:Y:S05]  /*6750*/  F2FP.BF16.F32.PACK_AB R27, R35, R30 ;  /* 0x0000001e231b723e */ /* 0x000fea00000010ff */
[----:B------:R1:W-:Y:S01]  /*6760*/  STS.128 [R106+0x30], R24 ;  /* 0x000030186a007388 */ /* 0x0003e20000000c00 */
[----:B------:R-:W-:Y:S01]  /*6770*/  @!PT LDS RZ, [RZ] ;  /* 0x00000000fffff984 */ /* 0x000fe20000000800 */
[----:B------:R-:W-:Y:S01]  /*6780*/  @!PT LDS RZ, [RZ] ;  /* 0x00000000fffff984 */ /* 0x000fe20000000800 */
[----:B------:R-:W-:Y:S01]  /*6790*/  @!PT LDS RZ, [RZ] ;  /* 0x00000000fffff984 */ /* 0x000fe20000000800 */
[----:B------:R-:W-:Y:S01]  /*67a0*/  @!PT LDS RZ, [RZ] ;  /* 0x00000000fffff984 */ /* 0x000fe20000000800 */
[----:B------:R2:W-:Y:S07]  /*67b0*/  MEMBAR.ALL.CTA ;  /* 0x0000000000007992 */ /* 0x0005ee0000008000 */
[----:B--2---:R-:W2:Y:S02]  /*67c0*/  FENCE.VIEW.ASYNC.S ;  /* 0x00000000000073c6 */ /* 0x004ea40000000000 */
[----:B--2---:R-:W-:Y:S06]  /*67d0*/  BAR.SYNC.DEFER_BLOCKING 0x1, 0x80 ;  /* 0x0042000000007b1d */ /* 0x004fec0000010000 */
[----:B------:R-:W-:Y:S05]  /*67e0*/  @P0 BRA `(.L_x_108) ;  /* 0x0000000000280947 */ /* 0x000fea0003800000 */
[----:B------:R-:W-:Y:S02]  /*67f0*/  UIADD3 UR4, UPT, UPT, UR48, 0x200, URZ ;  /* 0x0000020030047890 */ /* 0x000fe4000fffe0ff */
[----:B------:R-:W-:Y:S01]  /*6800*/  UIADD3 UR6, UP0, UPT, UR52, 0x680, URZ ;  /* 0x0000068034067890 */ /* 0x000fe2000ff1e0ff */
[----:B------:R-:W-:Y:S03]  /*6810*/  UMOV UR43, UR36 ;  /* 0x00000024002b7c82 */ /* 0x000fe60008000000 */
[----:B------:R-:W-:Y:S01]  /*6820*/  MOV R93, UR4 ;  /* 0x00000004005d7c02 */ /* 0x000fe20008000f00 */
[----:B------:R-:W-:Y:S03]  /*6830*/  UIADD3.X UR7, UPT, UPT, URZ, UR53, URZ, UP0, !UPT ;  /* 0x00000035ff077290 */ /* 0x000fe600087fe4ff */
[----:B------:R-:W-:Y:S11]  /*6840*/  R2UR UR40, R93 ;  /* 0x000000005d2872ca */ /* 0x000ff600000e0000 */
[----:B------:R-:W-:Y:S02]  /*6850*/  @!UPT UIADD3 URZ, UPT, UPT, URZ, URZ, URZ ;  /* 0x000000fffffff290 */ /* 0x000fe4000fffe0ff */
[----:B------:R2:W-:Y:S01]  /*6860*/  UTMASTG.3D [UR40], [UR6] ;  /* 0x00000028060073b5 */ /* 0x0005e20008010000 */
[----:B------:R0:W-:Y:S01]  /*6870*/  UTMACMDFLUSH ;  /* 0x00000000000079b7 */ /* 0x0001e20000000000 */
[----:B--2---:R-:W-:Y:S04]  /*6880*/  DEPBAR.LE SB0, 0x1 ;  /* 0x000080400000791a */ /* 0x004fe80000000000 */
.L_x_108:
[----:B------:R-:W-:Y:S05]  /*6890*/  BSYNC.RECONVERGENT B0 ;  /* 0x0000000000007941 */ /* 0x000fea0003800200 */
.L_x_107:
[----:B------:R-:W-:Y:S01]  /*68a0*/  BAR.SYNC.DEFER_BLOCKING 0x1, 0x80 ;  /* 0x0042000000007b1d */ /* 0x000fe20000010000 */
[----:B------:R-:W-:Y:S01]  /*68b0*/  ISETP.NE.AND P1, PT, R107, RZ, PT ;  /* 0x000000ff6b00720c */ /* 0x000fe20003f25270 */
[----:B------:R-:W-:Y:S01]  /*68c0*/  UISETP.NE.AND UP0, UPT, UR49, URZ, UPT ;  /* 0x000000ff3100728c */ /* 0x000fe2000bf05270 */
[----:B------:R-:W-:Y:S11]  /*68d0*/  LEA R2, R65, UR48, 0x3 ;  /* 0x0000003041027c11 */ /* 0x000ff6000f8e18ff */
[----:B------:R-:W-:Y:S01]  /*68e0*/  @P1 SHF.L.U32 R3, R97, 0x1f, RZ ;  /* 0x0000001f61031819 */ /* 0x000fe200000006ff */
[----:B------:R-:W-:Y:S06]  /*68f0*/  BRA.U !UP0, `(.L_x_109) ;  /* 0x0000000108247547 */ /* 0x000fec000b800000 */
[----:B------:R-:W-:Y:S01]  /*6900*/  IMAD.U32 R4, RZ, RZ, UR51 ;  /* 0x00000033ff047e24 */ /* 0x000fe2000f8e00ff */
[----:B------:R-:W-:Y:S01]  /*6910*/  MOV R0, UR37 ;  /* 0x0000002500007c02 */ /* 0x000fe20008000f00 */
[----:B------:R-:W-:Y:S03]  /*6920*/  UIADD3 UR51, UPT, UPT, UR51, 0x1, URZ ;  /* 0x0000000133337890 */ /* 0x000fe6000fffe0ff */
[----:B------:R-:W-:Y:S01]  /*6930*/  @P1 LEA R4, R4, UR48, 0x3 ;  /* 0x0000003004041c11 */ /* 0x000fe2000f8e18ff */
[----:B------:R-:W-:Y:S04]  /*6940*/  UISETP.NE.AND UP0, UPT, UR51, 0x4, UPT ;  /* 0x000000043300788c */ /* 0x000fe8000bf05270 */
[----:B------:R-:W-:Y:S01]  /*6950*/  @P1 VIADD R4, R4, 0xe0 ;  /* 0x000000e004041836 */ /* 0x000fe20000000000 */
[----:B------:R-:W-:Y:S04]  /*6960*/  USEL UR51, UR51, URZ, UP0 ;  /* 0x000000ff33337287 */ /* 0x000fe80008000000 */
[----:B------:R-:W-:Y:S04]  /*6970*/  @P1 PRMT R0, R0, 0x654, R4 ;  /* 0x0000065400001816 */ /* 0x000fe80000000004 */
[----:B------:R2:W-:Y:S04]  /*6980*/  @P1 SYNCS.ARRIVE.TRANS64.RED.A1T0 RZ, [R0+URZ], RZ ;  /* 0x000000ff00ff19a7 */ /* 0x0005e800081004ff */
.L_x_109:
[----:B------:R-:W4:Y:S01]  /*6990*/  @P1 SYNCS.PHASECHK.TRANS64.TRYWAIT P0, [R2+URZ+0xc0], R3 ;  /* 0x0000c003020015a7 */ /* 0x000f2200080011ff */
[----:B------:R-:W-:Y:S01]  /*69a0*/  BSSY B1, `(.L_x_110) ;  /* 0x0000016000017945 */ /* 0x000fe20003800000 */
[----:B----4-:R-:W-:Y:S03]  /*69b0*/  @P1 SEL R66, RZ, 0x1, !P0 ;  /* 0x00000001ff421807 */ /* 0x010fe60004000000 */
[----:B------:R-:W-:Y:S05]  /*69c0*/  @!P1 BRA `(.L_x_111) ;  /* 0x00000000004c9947 */ /* 0x000fea0003800000 */
[----:B------:R-:W-:Y:S01]  /*69d0*/  ISETP.NE.AND P0, PT, R66, RZ, PT ;  /* 0x000000ff4200720c */ /* 0x000fe20003f05270 */
[----:B------:R-:W-:Y:S01]  /*69e0*/  BSSY B0, `(.L_x_112) ;  /* 0x000000b000007945 */ /* 0x000fe20003800000 */
[----:B------:R-:W-:Y:S11]  /*69f0*/  ISETP.NE.AND P1, PT, R67, RZ, PT ;  /* 0x000000ff4300720c */ /* 0x000ff60003f25270 */
[----:B------:R-:W-:Y:S02]  /*6a00*/  @!UPT UIADD3 URZ, UPT, UPT, URZ, URZ, URZ ;  /* 0x000000fffffff290 */ /* 0x000fe4000fffe0ff */
[C---:B------:R-:W-:Y:S01]  /*6a10*/  @P1 IMAD R6, R65.reuse, 0x2000, R100 ;  /* 0x0000200041061824 */ /* 0x040fe200078e0264 */
[C---:B------:R-:W-:Y:S01]  /*6a20*/  @P1 LEA R4, R65.reuse, R98, 0xd ;  /* 0x0000006241041211 */ /* 0x040fe200078e68ff */
[C---:B------:R-:W-:Y:S02]  /*6a30*/  @P1 IMAD R5, R65.reuse, 0x2000, R99 ;  /* 0x0000200041051824 */ /* 0x040fe400078e0263 */
[----:B------:R-:W-:Y:S01]  /*6a40*/  @P1 IMAD R3, R65, 0x2000, R106 ;  /* 0x0000200041031824 */ /* 0x000fe200078e026a */
[----:B------:R-:W-:Y:S06]  /*6a50*/  @P0 BRA `(.L_x_113) ;  /* 0x00000000000c0947 */ /* 0x000fec0003800000 */
[----:B--2---:R-:W-:Y:S04]  /*6a60*/  SHF.L.U32 R0, R97, 0x1f, RZ ;  /* 0x0000001f61007819 */ /* 0x004fe800000006ff */
[----:B------:R-:W2:Y:S02]  /*6a70*/  SYNCS.PHASECHK.TRANS64.TRYWAIT P0, [R2+URZ+0xc0], R0 ;  /* 0x0000c000020075a7 */ /* 0x000ea400080011ff */
[----:B--2---:R-:W-:Y:S05]  /*6a80*/  @!P0 BRA `(.L_x_114) ;  /* 0x0000003400248947 */ /* 0x004fea0003800000 */
.L_x_113:
[----:B------:R-:W-:Y:S05]  /*6a90*/  BSYNC B0 ;  /* 0x0000000000007941 */ /* 0x000fea0003800000 */
.L_x_112:
[----:B------:R-:W-:Y:S02]  /*6aa0*/  ISETP.NE.AND P0, PT, R67, RZ, PT ;  /* 0x000000ff4300720c */ /* 0x000fe40003f05270 */
[----:B------:R-:W-:Y:S11]  /*6ab0*/  IADD3 R65, PT, PT, R65, 0x1, RZ ;  /* 0x0000000141417810 */ /* 0x000ff60007ffe0ff */
[----:B------:R4:W1:Y:S04]  /*6ac0*/  @P0 LDS.128 R56, [R6] ;  /* 0x0000000006380984 */ /* 0x0008680000000c00 */
[----:B------:R4:W1:Y:S04]  /*6ad0*/  @P0 LDS.128 R60, [R5+0x10] ;  /* 0x00001000053c0984 */ /* 0x0008680000000c00 */
[----:B------:R4:W1:Y:S04]  /*6ae0*/  @P0 LDS.128 R68, [R4+0x20] ;  /* 0x0000200004440984 */ /* 0x0008680000000c00 */
[----:B------:R4:W1:Y:S02]  /*6af0*/  @P0 LDS.128 R76, [R3+0x30] ;  /* 0x00003000034c0984 */ /* 0x0008640000000c00 */
.L_x_111:
[----:B------:R-:W-:Y:S05]  /*6b00*/  BSYNC B1 ;  /* 0x0000000000017941 */ /* 0x000fea0003800000 */
.L_x_110:
[----:B--2---:R-:W-:Y:S05]  /*6b10*/  VIADD R0, R48, 0x20 ;  /* 0x0000002030007836 */ /* 0x004fea0000000000 */
[----:B------:R-:W-:Y:S04]  /*6b20*/  SHF.R.U32.HI R0, RZ, 0x15, R0 ;  /* 0x00000015ff007819 */ /* 0x000fe80000011600 */
[----:B------:R-:W-:Y:S11]  /*6b30*/  LOP3.LUT P0, RZ, R0, 0x3, R92, 0x48, !PT ;  /* 0x0000000300ff7812 */ /* 0x000ff6000780485c */
[----:B------:R-:W-:Y:S02]  /*6b40*/  @!UPT UIADD3 URZ, UPT, UPT, URZ, URZ, URZ ;  /* 0x000000fffffff290 */ /* 0x000fe4000fffe0ff */
[----:B------:R-:W-:Y:S05]  /*6b50*/  @!P0 BRA `(.L_x_115) ;  /* 0x0000000000408947 */ /* 0x000fea0003800000 */
[----:B------:R-:W2:Y:S01]  /*6b60*/  LDCU.64 UR8, c[0x4][0x70] ;  /* 0x01000e00ff0877ac */ /* 0x000ea20008000a00 */
[----:B----4-:R-:W-:Y:S01]  /*6b70*/  MOV R3, 0x0 ;  /* 0x0000000000037802 */ /* 0x010fe20000000f00 */
[----:B------:R-:W-:Y:S02]  /*6b80*/  HFMA2 R12, -RZ, RZ, 0, 5.9604644775390625e-08 ;  /* 0x00000001ff0c7431 */ /* 0x000fe400000001ff */
[----:B-1----:R-:W-:Y:S02]  /*6b90*/  IMAD.MOV.U32 R8, RZ, RZ, 0x192 ;  /* 0x00000192ff087424 */ /* 0x002fe400078e00ff */
[----:B------:R-:W-:Y:S01]  /*6ba0*/  IMAD.MOV.U32 R13, RZ, RZ, RZ ;  /* 0x000000ffff0d7224 */ /* 0x000fe200078e00ff */
[----:B------:R-:W1:Y:S01]  /*6bb0*/  LDCU.64 UR6, c[0x4][0x78] ;  /* 0x01000f00ff0677ac */ /* 0x000e620008000a00 */
[----:B------:R-:W4:Y:S01]  /*6bc0*/  LDC.64 R2, c[0x4][R3] ;  /* 0x0100000003027b82 */ /* 0x000f220000000a00 */
[----:B------:R-:W5:Y:S01]  /*6bd0*/  LDCU.64 UR4, c[0x4][0x10] ;  /* 0x01000200ff0477ac */ /* 0x000f620008000a00 */
[----:B--2---:R-:W-:Y:S01]  /*6be0*/  MOV R5, UR9 ;  /* 0x0000000900057c02 */ /* 0x004fe20008000f00 */
[----:B------:R-:W-:Y:S01]  /*6bf0*/  IMAD.U32 R4, RZ, RZ, UR8 ;  /* 0x00000008ff047e24 */ /* 0x000fe2000f8e00ff */
[----:B-1----:R-:W-:Y:S01]  /*6c00*/  MOV R7, UR7 ;  /* 0x0000000700077c02 */ /* 0x002fe20008000f00 */
[----:B------:R-:W-:Y:S01]  /*6c10*/  IMAD.U32 R6, RZ, RZ, UR6 ;  /* 0x00000006ff067e24 */ /* 0x000fe2000f8e00ff */
[----:B-----5:R-:W-:Y:S01]  /*6c20*/  MOV R11, UR5 ;  /* 0x00000005000b7c02 */ /* 0x020fe20008000f00 */
[----:B------:R-:W-:Y:S02]  /*6c30*/  IMAD.U32 R10, RZ, RZ, UR4 ;  /* 0x00000004ff0a7e24 */ /* 0x000fe4000f8e00ff */
[----:B------:R-:W-:Y:S07]  /*6c40*/  LEPC R20, `(.L_x_115) ;  /* 0x000000001014794e */ /* 0x000fee0000000000 */
[----:B---34-:R-:W-:Y:S05]  /*6c50*/  CALL.ABS.NOINC R2 ;  /* 0x0000000002007343 */ /* 0x018fea0003c00000 */
.L_x_115:
[----:B------:R-:W-:Y:S01]  /*6c60*/  ISETP.NE.AND P6, PT, R107, RZ, PT ;  /* 0x000000ff6b00720c */ /* 0x000fe20003fc5270 */
[----:B------:R-:W-:Y:S05]  /*6c70*/  WARPSYNC.ALL ;  /* 0x0000000000007948 */ /* 0x000fea0003800000 */
[----:B------:R-:W-:Y:S01]  /*6c80*/  R2UR UR4, R48 ;  /* 0x00000000300472ca */ /* 0x000fe200000e0000 */
[----:B------:R-:W-:Y:S01]  /*6c90*/  BSSY.RECONVERGENT B0, `(.L_x_116) ;  /* 0x000008f000007945 */ /* 0x000fe20003800200 */
[----:B------:R-:W-:Y:S02]  /*6ca0*/  MOV R50, UR51 ;  /* 0x0000003300327c02 */ /* 0x000fe40008000f00 */
[----:B-1--4-:R-:W-:Y:S02]  /*6cb0*/  SHF.L.U32 R3, R56, 0x10, RZ ;  /* 0x0000001038037819 */ /* 0x012fe400000006ff */
[----:B------:R-:W-:Y:S02]  /*6cc0*/  MOV R72, UR37 ;  /* 0x0000002500487c02 */ /* 0x000fe40008000f00 */
[----:B------:R-:W-:Y:S02]  /*6cd0*/  @P6 LEA R50, R50, UR48, 0x3 ;  /* 0x0000003032326c11 */ /* 0x000fe4000f8e18ff */
[C---:B------:R-:W-:Y:S02]  /*6ce0*/  LOP3.LUT R51, R57.reuse, 0xffff0000, RZ, 0xc0, !PT ;  /* 0xffff000039337812 */ /* 0x040fe400078ec0ff */
[----:B------:R-:W-:Y:S01]  /*6cf0*/  @P6 IADD3 R50, PT, PT, R50, 0xe0, RZ ;  /* 0x000000e032326810 */ /* 0x000fe20007ffe0ff */
[----:B------:R-:W1:Y:S01]  /*6d00*/  LDTM.x32 R4, tmem[UR4+0x20] ;  /* 0x00002004000479ee */ /* 0x000e6200082c0000 */
[----:B------:R-:W-:Y:S02]  /*6d10*/  ISETP.NE.AND P0, PT, R102, RZ, PT ;  /* 0x000000ff6600720c */ /* 0x000fe40003f05270 */
[----:B------:R-:W-:Y:S02]  /*6d20*/  @P6 PRMT R72, R72, 0x654, R50 ;  /* 0x0000065448486816 */ /* 0x000fe40000000032 */
[----:B------:R-:W-:Y:S01]  /*6d30*/  SHF.L.U32 R50, R57, 0x10, RZ ;  /* 0x0000001039327819 */ /* 0x000fe200000006ff */
[C---:B-1----:R-:W-:Y:S01]  /*6d40*/  FMUL R0, R47.reuse, R4 ;  /* 0x000000042f007220 */ /* 0x042fe20000400000 */
[----:B------:R-:W-:Y:S01]  /*6d50*/  LOP3.LUT R4, R56, 0xffff0000, RZ, 0xc0, !PT ;  /* 0xffff000038047812 */ /* 0x000fe200078ec0ff */
[C---:B------:R-:W-:Y:S01]  /*6d60*/  FMUL R2, R47.reuse, R5 ;  /* 0x000000052f027220 */ /* 0x040fe20000400000 */
[----:B------:R-:W-:Y:S01]  /*6d70*/  FMUL R7, R47, R7 ;  /* 0x000000072f077220 */ /* 0x000fe20000400000 */
[----:B------:R-:W-:Y:S01]  /*6d80*/  FFMA R0, R49, R3, R0 ;  /* 0x0000000331007223 */ /* 0x000fe20000000000 */
[----:B------:R-:W-:Y:S01]  /*6d90*/  FMUL R3, R47, R6 ;  /* 0x000000062f037220 */ /* 0x000fe20000400000 */
[----:B------:R-:W-:Y:S01]  /*6da0*/  FFMA R2, R49, R4, R2 ;  /* 0x0000000431027223 */ /* 0x000fe20000000002 */
[C---:B------:R-:W-:Y:S01]  /*6db0*/  FMUL R4, R47.reuse, R8 ;  /* 0x000000082f047220 */ /* 0x040fe20000400000 */
[C---:B------:R-:W-:Y:S01]  /*6dc0*/  FMUL R8, R47.reuse, R12 ;  /* 0x0000000c2f087220 */ /* 0x040fe20000400000 */
[C---:B------:R-:W-:Y:S01]  /*6dd0*/  FMUL R12, R47.reuse, R16 ;  /* 0x000000102f0c7220 */ /* 0x040fe20000400000 */
[C---:B------:R-:W-:Y:S01]  /*6de0*/  FMUL R16, R47.reuse, R20 ;  /* 0x000000142f107220 */ /* 0x040fe20000400000 */
[----:B------:R-:W-:Y:S01]  /*6df0*/  F2FP.BF16.F32.PACK_AB R52, R2, R0 ;  /* 0x000000000234723e */ /* 0x000fe200000010ff */
[C---:B------:R-:W-:Y:S01]  /*6e00*/  FMUL R20, R47.reuse, R24 ;  /* 0x000000182f147220 */ /* 0x040fe20000400000 */
[C---:B------:R-:W-:Y:S01]  /*6e10*/  LOP3.LUT R0, R58.reuse, 0xffff0000, RZ, 0xc0, !PT ;  /* 0xffff00003a007812 */ /* 0x040fe200078ec0ff */
[----:B------:R-:W-:Y:S01]  /*6e20*/  FMUL R24, R47, R28 ;  /* 0x0000001c2f187220 */ /* 0x000fe20000400000 */
[----:B------:R-:W-:Y:S01]  /*6e30*/  SHF.L.U32 R2, R59, 0x10, RZ ;  /* 0x000000103b027819 */ /* 0x000fe200000006ff */
[C---:B------:R-:W-:Y:S01]  /*6e40*/  FMUL R28, R47.reuse, R32 ;  /* 0x000000202f1c7220 */ /* 0x040fe20000400000 */
[----:B------:R-:W-:Y:S01]  /*6e50*/  SHF.L.U32 R32, R58, 0x10, RZ ;  /* 0x000000103a207819 */ /* 0x000fe200000006ff */
[----:B------:R-:W-:Y:S01]  /*6e60*/  FMUL R5, R47, R9 ;  /* 0x000000092f057220 */ /* 0x000fe20000400000 */
[C---:B------:R-:W-:Y:S01]  /*6e70*/  FFMA R3, R49.reuse, R50, R3 ;  /* 0x0000003231037223 */ /* 0x040fe20000000003 */
[----:B------:R-:W-:Y:S01]  /*6e80*/  FFMA R7, R49, R51, R7 ;  /* 0x0000003331077223 */ /* 0x000fe20000000007 */
[----:B------:R-:W-:Y:S01]  /*6e90*/  FMUL R6, R47, R10 ;  /* 0x0000000a2f067220 */ /* 0x000fe20000400000 */
[----:B------:R-:W-:Y:S01]  /*6ea0*/  FFMA R4, R49, R32, R4 ;  /* 0x0000002031047223 */ /* 0x000fe20000000004 */
[----:B------:R-:W-:Y:S01]  /*6eb0*/  LOP3.LUT R32, R59, 0xffff0000, RZ, 0xc0, !PT ;  /* 0xffff00003b207812 */ /* 0x000fe200078ec0ff */
[----:B------:R-:W-:Y:S01]  /*6ec0*/  FFMA R5, R49, R0, R5 ;  /* 0x0000000031057223 */ /* 0x000fe20000000005 */
[C---:B------:R-:W-:Y:S01]  /*6ed0*/  SHF.L.U32 R0, R60.reuse, 0x10, RZ ;  /* 0x000000103c007819 */ /* 0x040fe200000006ff */
[----:B------:R-:W-:Y:S01]  /*6ee0*/  FMUL R11, R47, R11 ;  /* 0x0000000b2f0b7220 */ /* 0x000fe20000400000 */
[----:B------:R-:W-:Y:S01]  /*6ef0*/  F2FP.BF16.F32.PACK_AB R53, R7, R3 ;  /* 0x000000030735723e */ /* 0x000fe200000010ff */
[C---:B------:R-:W-:Y:S01]  /*6f00*/  FFMA R6, R49.reuse, R2, R6 ;  /* 0x0000000231067223 */ /* 0x040fe20000000006 */
[----:B------:R-:W-:Y:S01]  /*6f10*/  LOP3.LUT R2, R60, 0xffff0000, RZ, 0xc0, !PT ;  /* 0xffff00003c027812 */ /* 0x000fe200078ec0ff */
[----:B------:R-:W-:Y:S01]  /*6f20*/  FFMA R11, R49, R32, R11 ;  /* 0x00000020310b7223 */ /* 0x000fe2000000000b */
[----:B------:R-:W-:Y:S01]  /*6f30*/  SHF.L.U32 R3, R61, 0x10, RZ ;  /* 0x000000103d037819 */ /* 0x000fe200000006ff */
[----:B------:R-:W-:Y:S01]  /*6f40*/  FFMA R8, R49, R0, R8 ;  /* 0x0000000031087223 */ /* 0x000fe20000000008 */
[----:B------:R-:W-:Y:S01]  /*6f50*/  LOP3.LUT R0, R61, 0xffff0000, RZ, 0xc0, !PT ;  /* 0xffff00003d007812 */ /* 0x000fe200078ec0ff */
[----:B------:R-:W-:Y:S01]  /*6f60*/  FMUL R9, R47, R13 ;  /* 0x0000000d2f097220 */ /* 0x000fe20000400000 */
[----:B------:R-:W-:Y:S01]  /*6f70*/  F2FP.BF16.F32.PACK_AB R54, R5, R4 ;  /* 0x000000040536723e */ /* 0x000fe200000010ff */
[----:B------:R-:W-:Y:S01]  /*6f80*/  FMUL R10, R47, R14 ;  /* 0x0000000e2f0a7220 */ /* 0x000fe20000400000 */
[----:B------:R-:W-:Y:S01]  /*6f90*/  F2FP.BF16.F32.PACK_AB R55, R11, R6 ;  /* 0x000000060b37723e */ /* 0x000fe200000010ff */
[----:B------:R-:W-:Y:S01]  /*6fa0*/  FMUL R15, R47, R15 ;  /* 0x0000000f2f0f7220 */ /* 0x000fe20000400000 */
[----:B------:R-:W-:Y:S01]  /*6fb0*/  SHF.L.U32 R4, R77, 0x10, RZ ;  /* 0x000000104d047819 */ /* 0x000fe200000006ff */
[C---:B------:R-:W-:Y:S01]  /*6fc0*/  FFMA R9, R49.reuse, R2, R9 ;  /* 0x0000000231097223 */ /* 0x040fe20000000009 */
[C---:B------:R-:W-:Y:S01]  /*6fd0*/  SHF.L.U32 R2, R62.reuse, 0x10, RZ ;  /* 0x000000103e027819 */ /* 0x040fe200000006ff */
[C---:B------:R-:W-:Y:S01]  /*6fe0*/  FFMA R10, R49.reuse, R3, R10 ;  /* 0x00000003310a7223 */ /* 0x040fe2000000000a */
[----:B------:R-:W-:Y:S01]  /*6ff0*/  LOP3.LUT R3, R62, 0xffff0000, RZ, 0xc0, !PT ;  /* 0xffff00003e037812 */ /* 0x000fe200078ec0ff */
[----:B------:R-:W-:Y:S01]  /*7000*/  FFMA R15, R49, R0, R15 ;  /* 0x00000000310f7223 */ /* 0x000fe2000000000f */
[----:B------:R-:W-:Y:S01]  /*7010*/  SHF.L.U32 R0, R63, 0x10, RZ ;  /* 0x000000103f007819 */ /* 0x000fe200000006ff */
[----:B------:R-:W-:Y:S01]  /*7020*/  FMUL R13, R47, R17 ;  /* 0x000000112f0d7220 */ /* 0x000fe20000400000 */
[----:B------:R-:W-:Y:S01]  /*7030*/  F2FP.BF16.F32.PACK_AB R8, R9, R8 ;  /* 0x000000080908723e */ /* 0x000fe200000010ff */
[----:B------:R-:W-:Y:S01]  /*7040*/  FMUL R14, R47, R18 ;  /* 0x000000122f0e7220 */ /* 0x000fe20000400000 */
[----:B------:R-:W-:Y:S01]  /*7050*/  F2FP.BF16.F32.PACK_AB R9, R15, R10 ;  /* 0x0000000a0f09723e */ /* 0x000fe200000010ff */
[----:B------:R-:W-:Y:S01]  /*7060*/  FFMA R12, R49, R2, R12 ;  /* 0x00000002310c7223 */ /* 0x000fe2000000000c */
[----:B------:R-:W-:Y:S01]  /*7070*/  LOP3.LUT R2, R63, 0xffff0000, RZ, 0xc0, !PT ;  /* 0xffff00003f027812 */ /* 0x000fe200078ec0ff */
[----:B------:R-:W-:Y:S01]  /*7080*/  FFMA R13, R49, R3, R13 ;  /* 0x00000003310d7223 */ /* 0x000fe2000000000d */
[----:B------:R-:W-:Y:S01]  /*7090*/  SHF.L.U32 R3, R69, 0x10, RZ ;  /* 0x0000001045037819 */ /* 0x000fe200000006ff */
[----:B------:R-:W-:Y:S01]  /*70a0*/  FFMA R14, R49, R0, R14 ;  /* 0x00000000310e7223 */ /* 0x000fe2000000000e */
[C---:B------:R-:W-:Y:S01]  /*70b0*/  SHF.L.U32 R0, R68.reuse, 0x10, RZ ;  /* 0x0000001044007819 */ /* 0x040fe200000006ff */
[----:B------:R-:W-:Y:S01]  /*70c0*/  FMUL R19, R47, R19 ;  /* 0x000000132f137220 */ /* 0x000fe20000400000 */
[----:B------:R-:W-:Y:S01]  /*70d0*/  F2FP.BF16.F32.PACK_AB R10, R13, R12 ;  /* 0x0000000c0d0a723e */ /* 0x000fe200000010ff */
[----:B------:R-:W-:Y:S01]  /*70e0*/  FMUL R17, R47, R21 ;  /* 0x000000152f117220 */ /* 0x000fe20000400000 */
[----:B------:R-:W-:Y:S01]  /*70f0*/  LOP3.LUT R5, R79, 0xffff0000, RZ, 0xc0, !PT ;  /* 0xffff00004f057812 */ /* 0x000fe200078ec0ff */
[C---:B------:R-:W-:Y:S01]  /*7100*/  FFMA R19, R49.reuse, R2, R19 ;  /* 0x0000000231137223 */ /* 0x040fe20000000013 */
[----:B------:R-:W-:Y:S01]  /*7110*/  LOP3.LUT R2, R68, 0xffff0000, RZ, 0xc0, !PT ;  /* 0xffff000044027812 */ /* 0x000fe200078ec0ff */
[----:B------:R1:W-:Y:S01]  /*7120*/  STS.128 [R100+0x2000], R52 ;  /* 0x0020003464007388 */ /* 0x0003e20000000c00 */
[----:B------:R-:W-:Y:S01]  /*7130*/  FFMA R16, R49, R0, R16 ;  /* 0x0000000031107223 */ /* 0x000fe20000000010 */
[----:B------:R-:W-:Y:S01]  /*7140*/  LOP3.LUT R0, R69, 0xffff0000, RZ, 0xc0, !PT ;  /* 0xffff000045007812 */ /* 0x000fe200078ec0ff */
[----:B------:R-:W-:Y:S01]  /*7150*/  FMUL R18, R47, R22 ;  /* 0x000000162f127220 */ /* 0x000fe20000400000 */
[----:B------:R-:W-:Y:S01]  /*7160*/  F2FP.BF16.F32.PACK_AB R11, R19, R14 ;  /* 0x0000000e130b723e */ /* 0x000fe200000010ff */
[----:B------:R-:W-:Y:S01]  /*7170*/  FMUL R23, R47, R23 ;  /* 0x000000172f177220 */ /* 0x000fe20000400000 */
[C---:B------:R-:W-:Y:S01]  /*7180*/  FFMA R17, R49.reuse, R2, R17 ;  /* 0x0000000231117223 */ /* 0x040fe20000000011 */
[C---:B------:R-:W-:Y:S01]  /*7190*/  SHF.L.U32 R2, R70.reuse, 0x10, RZ ;  /* 0x0000001046027819 */ /* 0x040fe200000006ff */
[----:B------:R-:W-:Y:S01]  /*71a0*/  FFMA R18, R49, R3, R18 ;  /* 0x0000000331127223 */ /* 0x000fe20000000012 */
[----:B------:R-:W-:Y:S01]  /*71b0*/  SHF.L.U32 R3, R71, 0x10, RZ ;  /* 0x0000001047037819 */ /* 0x000fe200000006ff */
[----:B------:R1:W-:Y:S01]  /*71c0*/  STS.128 [R99+0x2010], R8 ;  /* 0x0020100863007388 */ /* 0x0003e20000000c00 */
[----:B------:R-:W-:Y:S01]  /*71d0*/  F2FP.BF16.F32.PACK_AB R16, R17, R16 ;  /* 0x000000101110723e */ /* 0x000fe200000010ff */
[----:B------:R-:W-:Y:S01]  /*71e0*/  FFMA R23, R49, R0, R23 ;  /* 0x0000000031177223 */ /* 0x000fe20000000017 */
[----:B------:R-:W-:Y:S01]  /*71f0*/  LOP3.LUT R0, R70, 0xffff0000, RZ, 0xc0, !PT ;  /* 0xffff000046007812 */ /* 0x000fe200078ec0ff */
[C---:B------:R-:W-:Y:S01]  /*7200*/  FMUL R21, R47.reuse, R25 ;  /* 0x000000192f157220 */ /* 0x040fe20000400000 */
[----:B------:R-:W-:Y:S01]  /*7210*/  FMUL R22, R47, R26 ;  /* 0x0000001a2f167220 */ /* 0x000fe20000400000 */
[C---:B------:R-:W-:Y:S01]  /*7220*/  FFMA R20, R49.reuse, R2, R20 ;  /* 0x0000000231147223 */ /* 0x040fe20000000014 */
[C---:B------:R-:W-:Y:S01]  /*7230*/  SHF.L.U32 R2, R76.reuse, 0x10, RZ ;  /* 0x000000104c027819 */ /* 0x040fe200000006ff */
[----:B------:R-:W-:Y:S01]  /*7240*/  FFMA R21, R49, R0, R21 ;  /* 0x0000000031157223 */ /* 0x000fe20000000015 */
[----:B------:R-:W-:Y:S01]  /*7250*/  LOP3.LUT R0, R71, 0xffff0000, RZ, 0xc0, !PT ;  /* 0xffff000047007812 */ /* 0x000fe200078ec0ff */
[----:B------:R-:W-:Y:S01]  /*7260*/  FFMA R22, R49, R3, R22 ;  /* 0x0000000331167223 */ /* 0x000fe20000000016 */
[C---:B------:R-:W-:Y:S01]  /*7270*/  FMUL R27, R47.reuse, R27 ;  /* 0x0000001b2f1b7220 */ /* 0x040fe20000400000 */
[----:B------:R-:W-:Y:S01]  /*7280*/  LOP3.LUT R3, R76, 0xffff0000, RZ, 0xc0, !PT ;  /* 0xffff00004c037812 */ /* 0x000fe200078ec0ff */
[C---:B------:R-:W-:Y:S01]  /*7290*/  FMUL R25, R47.reuse, R29 ;  /* 0x0000001d2f197220 */ /* 0x040fe20000400000 */
[----:B------:R-:W-:Y:S01]  /*72a0*/  FMUL R26, R47, R30 ;  /* 0x0000001e2f1a7220 */ /* 0x000fe20000400000 */
[C---:B------:R-:W-:Y:S01]  /*72b0*/  FFMA R27, R49.reuse, R0, R27 ;  /* 0x00000000311b7223 */ /* 0x040fe2000000001b */
[----:B------:R-:W-:Y:S01]  /*72c0*/  FFMA R24, R49, R2, R24 ;  /* 0x0000000231187223 */ /* 0x000fe20000000018 */
[----:B------:R-:W-:Y:S01]  /*72d0*/  LOP3.LUT R0, R77, 0xffff0000, RZ, 0xc0, !PT ;  /* 0xffff00004d007812 */ /* 0x000fe200078ec0ff */
[----:B------:R-:W-:Y:S01]  /*72e0*/  FFMA R25, R49, R3, R25 ;  /* 0x0000000331197223 */ /* 0x000fe20000000019 */
[----:B------:R-:W-:Y:S01]  /*72f0*/  FMUL R31, R47, R31 ;  /* 0x0000001f2f1f7220 */ /* 0x000fe20000400000 */
[C---:B------:R-:W-:Y:S01]  /*7300*/  SHF.L.U32 R2, R78.reuse, 0x10, RZ ;  /* 0x000000104e027819 */ /* 0x040fe200000006ff */
[----:B------:R-:W-:Y:S01]  /*7310*/  FFMA R26, R49, R4, R26 ;  /* 0x00000004311a7223 */ /* 0x000fe2000000001a */
[----:B------:R-:W-:Y:S01]  /*7320*/  LOP3.LUT R3, R78, 0xffff0000, RZ, 0xc0, !PT ;  /* 0xffff00004e037812 */ /* 0x000fe200078ec0ff */
[----:B------:R-:W-:Y:S01]  /*7330*/  FMUL R29, R47, R33 ;  /* 0x000000212f1d7220 */ /* 0x000fe20000400000 */
[----:B------:R-:W-:Y:S01]  /*7340*/  SHF.L.U32 R4, R79, 0x10, RZ ;  /* 0x000000104f047819 */ /* 0x000fe200000006ff */
[----:B------:R-:W-:Y:S01]  /*7350*/  FMUL R30, R47, R34 ;  /* 0x000000222f1e7220 */ /* 0x000fe20000400000 */
[----:B------:R-:W-:Y:S01]  /*7360*/  F2FP.BF16.F32.PACK_AB R17, R23, R18 ;  /* 0x000000121711723e */ /* 0x000fe200000010ff */
[----:B------:R-:W-:Y:S01]  /*7370*/  FFMA R31, R49, R0, R31 ;  /* 0x00000000311f7223 */ /* 0x000fe2000000001f */
[----:B------:R-:W-:Y:S01]  /*7380*/  FMUL R35, R47, R35 ;  /* 0x000000232f237220 */ /* 0x000fe20000400000 */
[----:B------:R-:W-:Y:S01]  /*7390*/  F2FP.BF16.F32.PACK_AB R18, R21, R20 ;  /* 0x000000141512723e */ /* 0x000fe200000010ff */
[----:B------:R-:W-:Y:S01]  /*73a0*/  FFMA R28, R49, R2, R28 ;  /* 0x00000002311c7223 */ /* 0x000fe2000000001c */
[----:B------:R-:W-:Y:S01]  /*73b0*/  F2FP.BF16.F32.PACK_AB R19, R27, R22 ;  /* 0x000000161b13723e */ /* 0x000fe200000010ff */
[C---:B------:R-:W-:Y:S01]  /*73c0*/  FFMA R29, R49.reuse, R3, R29 ;  /* 0x00000003311d7223 */ /* 0x040fe2000000001d */
[C---:B------:R-:W-:Y:S01]  /*73d0*/  FFMA R30, R49.reuse, R4, R30 ;  /* 0x00000004311e7223 */ /* 0x040fe2000000001e */
[----:B------:R-:W-:Y:S01]  /*73e0*/  FFMA R35, R49, R5, R35 ;  /* 0x0000000531237223 */ /* 0x000fe20000000023 */
[----:B------:R-:W-:Y:S01]  /*73f0*/  F2FP.BF16.F32.PACK_AB R24, R25, R24 ;  /* 0x000000181918723e */ /* 0x000fe200000010ff */
[----:B------:R1:W-:Y:S01]  /*7400*/  STS.128 [R98+0x2020], R16 ;  /* 0x0020201062007388 */ /* 0x0003e20000000c00 */
[----:B------:R-:W-:Y:S02]  /*7410*/  F2FP.BF16.F32.PACK_AB R25, R31, R26 ;  /* 0x0000001a1f19723e */ /* 0x000fe400000010ff */
[----:B------:R-:W-:Y:S02]  /*7420*/  F2FP.BF16.F32.PACK_AB R26, R29, R28 ;  /* 0x0000001c1d1a723e */ /* 0x000fe400000010ff */
[----:B------:R-:W-:Y:S02]  /*7430*/  F2FP.BF16.F32.PACK_AB R27, R35, R30 ;  /* 0x0000001e231b723e */ /* 0x000fe400000010ff */
[----:B------:R-:W-:Y:S02]  /*7440*/  LEA R0, R65, UR48, 0x3 ;  /* 0x0000003041007c11 */ /* 0x000fe4000f8e18ff */
[----:B------:R-:W-:Y:S01]  /*7450*/  @P6 SHF.L.U32 R2, R97, 0x1f, RZ ;  /* 0x0000001f61026819 */ /* 0x000fe200000006ff */
        /* <DEDUP_REMOVED lines=9> */
[----:B------:R-:W-:Y:S02]  /*74f0*/  UIADD3 UR8, UP0, UPT, UR52, 0x680, URZ ;  /* 0x0000068034087890 */ /* 0x000fe4000ff1e0ff */
[----:B------:R-:W-:Y:S02]  /*7500*/  UIADD3 UR5, UPT, UPT, UR41, 0x20, URZ ;  /* 0x0000002029057890 */ /* 0x000fe4000fffe0ff */
[----:B------:R-:W-:Y:S02]  /*7510*/  UIADD3 UR4, UPT, UPT, UR48, 0x2200, URZ ;  /* 0x0000220030047890 */ /* 0x000fe4000fffe0ff */
[----:B------:R-:W-:Y:S01]  /*7520*/  UIADD3.X UR9, UPT, UPT, URZ, UR53, URZ, UP0, !UPT ;  /* 0x00000035ff097290 */ /* 0x000fe200087fe4ff */
[----:B------:R-:W-:Y:S01]  /*7530*/  UMOV UR6, UR42 ;  /* 0x0000002a00067c82 */ /* 0x000fe20008000000 */
[----:B------:R-:W-:Y:S07]  /*7540*/  UMOV UR7, UR36 ;  /* 0x0000002400077c82 */ /* 0x000fee0008000000 */
[----:B------:R2:W-:Y:S01]  /*7550*/  UTMASTG.3D [UR4], [UR8] ;  /* 0x00000004080073b5 */ /* 0x0005e20008010000 */
[----:B------:R0:W-:Y:S01]  /*7560*/  UTMACMDFLUSH ;  /* 0x00000000000079b7 */ /* 0x0001e20000000000 */
[----:B--2---:R-:W-:Y:S04]  /*7570*/  DEPBAR.LE SB0, 0x1 ;  /* 0x000080400000791a */ /* 0x004fe80000000000 */
.L_x_117:
[----:B------:R-:W-:Y:S05]  /*7580*/  BSYNC.RECONVERGENT B0 ;  /* 0x0000000000007941 */ /* 0x000fea0003800200 */
.L_x_116:
[----:B------:R-:W-:Y:S01]  /*7590*/  BAR.SYNC.DEFER_BLOCKING 0x1, 0x80 ;  /* 0x0042000000007b1d */ /* 0x000fe20000010000 */
[----:B------:R-:W-:Y:S04]  /*75a0*/  UIADD3 UR40, UPT, UPT, UR51, 0x1, URZ ;  /* 0x0000000133287890 */ /* 0x000fe8000fffe0ff */
[----:B------:R-:W-:Y:S04]  /*75b0*/  UISETP.NE.AND UP0, UPT, UR40, 0x4, UPT ;  /* 0x000000042800788c */ /* 0x000fe8000bf05270 */
[----:B------:R-:W-:Y:S01]  /*75c0*/  USEL UR40, UR40, URZ, UP0 ;  /* 0x000000ff28287287 */ /* 0x000fe20008000000 */
[----:B------:R2:W-:Y:S01]  /*75d0*/  @P6 SYNCS.ARRIVE.TRANS64.RED.A1T0 RZ, [R72+URZ], RZ ;  /* 0x000000ff48ff69a7 */ /* 0x0005e200081004ff */
[----:B------:R-:W-:Y:S01]  /*75e0*/  BSSY B1, `(.L_x_118) ;  /* 0x0000017000017945 */ /* 0x000fe20003800000 */
[----:B------:R-:W4:Y:S02]  /*75f0*/  @P6 SYNCS.PHASECHK.TRANS64.TRYWAIT P0, [R0+URZ+0xc0], R2 ;  /* 0x0000c002000065a7 */ /* 0x000f2400080011ff */
[----:B----4-:R-:W-:Y:S01]  /*7600*/  @P6 SEL R66, RZ, 0x1, !P0 ;  /* 0x00000001ff426807 */ /* 0x010fe20004000000 */
[----:B--2---:R-:W-:Y:S06]  /*7610*/  @!P6 BRA `(.L_x_119) ;  /* 0x00000000004ce947 */ /* 0x004fec0003800000 */
        /* <DEDUP_REMOVED lines=9> */
[----:B------:R-:W-:Y:S04]  /*76b0*/  SHF.L.U32 R6, R97, 0x1f, RZ ;  /* 0x0000001f61067819 */ /* 0x000fe800000006ff */
[----:B------:R-:W2:Y:S02]  /*76c0*/  SYNCS.PHASECHK.TRANS64.TRYWAIT P0, [R0+URZ+0xc0], R6 ;  /* 0x0000c006000075a7 */ /* 0x000ea400080011ff */
[----:B--2---:R-:W-:Y:S05]  /*76d0*/  @!P0 BRA `(.L_x_122) ;  /* 0x0000002800248947 */ /* 0x004fea0003800000 */
.L_x_121:
[----:B------:R-:W-:Y:S05]  /*76e0*/  BSYNC B0 ;  /* 0x0000000000007941 */ /* 0x000fea0003800000 */
.L_x_120:
[----:B------:R-:W-:Y:S02]  /*76f0*/  ISETP.NE.AND P0, PT, R67, RZ, PT ;  /* 0x000000ff4300720c */ /* 0x000fe40003f05270 */
[----:B------:R-:W-:Y:S11]  /*7700*/  IADD3 R65, PT, PT, R65, 0x1, RZ ;  /* 0x0000000141417810 */ /* 0x000ff60007ffe0ff */
[----:B------:R4:W1:Y:S04]  /*7710*/  @P0 LDS.128 R56, [R5] ;  /* 0x0000000005380984 */ /* 0x0008680000000c00 */
[----:B------:R4:W1:Y:S04]  /*7720*/  @P0 LDS.128 R60, [R4+0x10] ;  /* 0x00001000043c0984 */ /* 0x0008680000000c00 */
[----:B------:R4:W1:Y:S04]  /*7730*/  @P0 LDS.128 R68, [R3+0x20] ;  /* 0x0000200003440984 */ /* 0x0008680000000c00 */
[----:B------:R4:W1:Y:S02]  /*7740*/  @P0 LDS.128 R76, [R2+0x30] ;  /* 0x00003000024c0984 */ /* 0x0008640000000c00 */
.L_x_119:
[----:B------:R-:W-:Y:S05]  /*7750*/  BSYNC B1 ;  /* 0x0000000000017941 */ /* 0x000fea0003800000 */
.L_x_118:
        /* <DEDUP_REMOVED lines=21> */
.L_x_123:
        /* <DEDUP_REMOVED lines=146> */
.L_x_125:
[----:B------:R-:W-:Y:S05]  /*81d0*/  BSYNC.RECONVERGENT B0 ;  /* 0x0000000000007941 */ /* 0x000fea0003800200 */
.L_x_124:
        /* <DEDUP_REMOVED lines=21> */
.L_x_129:
[----:B------:R-:W-:Y:S05]  /*8330*/  BSYNC B0 ;  /* 0x0000000000007941 */ /* 0x000fea0003800000 */
.L_x_128:
[----:B------:R-:W-:Y:S11]  /*8340*/  ISETP.NE.AND P0, PT, R67, RZ, PT ;  /* 0x000000ff4300720c */ /* 0x000ff60003f05270 */
[----:B------:R-:W-:Y:S02]  /*8350*/  @!UPT UIADD3 URZ, UPT, UPT, URZ, URZ, URZ ;  /* 0x000000fffffff290 */ /* 0x000fe4000fffe0ff */
[----:B------:R4:W1:Y:S04]  /*8360*/  @P0 LDS.128 R56, [R4] ;  /* 0x0000000004380984 */ /* 0x0008680000000c00 */
[----:B------:R4:W1:Y:S04]  /*8370*/  @P0 LDS.128 R60, [R3+0x10] ;  /* 0x00001000033c0984 */ /* 0x0008680000000c00 */
[----:B------:R4:W1:Y:S04]  /*8380*/  @P0 LDS.128 R68, [R2+0x20] ;  /* 0x0000200002440984 */ /* 0x0008680000000c00 */
[----:B------:R4:W1:Y:S02]  /*8390*/  @P0 LDS.128 R76, [R65+0x30] ;  /* 0x00003000414c0984 */ /* 0x0008640000000c00 */
.L_x_127:
[----:B------:R-:W-:Y:S05]  /*83a0*/  BSYNC B1 ;  /* 0x0000000000017941 */ /* 0x000fea0003800000 */
.L_x_126:
        /* <DEDUP_REMOVED lines=21> */
.L_x_131:
[----:B------:R-:W-:Y:S01]  /*8500*/  ISETP.NE.AND P0, PT, R102, RZ, PT ;  /* 0x000000ff6600720c */ /* 0x000fe20003f05270 */
[----:B------:R-:W-:Y:S05]  /*8510*/  WARPSYNC.ALL ;  /* 0x0000000000007948 */ /* 0x000fea0003800000 */
[----:B------:R-:W-:Y:S01]  /*8520*/  R2UR UR4, R48 ;  /* 0x00000000300472ca */ /* 0x000fe200000e0000 */
[----:B------:R-:W-:Y:S01]  /*8530*/  BSSY.RECONVERGENT B0, `(.L_x_132) ;  /* 0x000008c000007945 */ /* 0x000fe20003800200 */
[----:B------:R-:W-:Y:S02]  /*8540*/  R2UR UR5, R64 ;  /* 0x00000000400572ca */ /* 0x000fe400000e0000 */
[C---:B-1----:R-:W-:Y:S02]  /*8550*/  SHF.L.U32 R0, R56.reuse, 0x10, RZ ;  /* 0x0000001038007819 */ /* 0x042fe400000006ff */
[----:B----4-:R-:W-:Y:S02]  /*8560*/  LOP3.LUT R2, R56, 0xffff0000, RZ, 0xc0, !PT ;  /* 0xffff000038027812 */ /* 0x010fe400078ec0ff */
[C---:B------:R-:W-:Y:S02]  /*8570*/  SHF.L.U32 R3, R57.reuse, 0x10, RZ ;  /* 0x0000001039037819 */ /* 0x040fe400000006ff */
[----:B------:R-:W-:Y:S02]  /*8580*/  LOP3.LUT R48, R57, 0xffff0000, RZ, 0xc0, !PT ;  /* 0xffff000039307812 */ /* 0x000fe400078ec0ff */
[C---:B------:R-:W-:Y:S01]  /*8590*/  SHF.L.U32 R50, R58.reuse, 0x10, RZ ;  /* 0x000000103a327819 */ /* 0x040fe200000006ff */
[----:B------:R-:W1:Y:S01]  /*85a0*/  LDTM.x32 R4, tmem[UR4+0x60] ;  /* 0x00006004000479ee */ /* 0x000e6200082c0000 */
[----:B------:R-:W-:Y:S01]  /*85b0*/  LOP3.LUT R51, R58, 0xffff0000, RZ, 0xc0, !PT ;  /* 0xffff00003a337812 */ /* 0x000fe200078ec0ff */
[----:B------:R-:W-:Y:S01]  /*85c0*/  NOP ;  /* 0x0000000000007918 */ /* 0x000fe20000000000 */
[C---:B------:R-:W-:Y:S01]  /*85d0*/  SHF.L.U32 R52, R59.reuse, 0x10, RZ ;  /* 0x000000103b347819 */ /* 0x040fe200000006ff */
[----:B------:R-:W-:Y:S01]  /*85e0*/  UIADD3 UR5, UPT, UPT, UR5, 0x150, URZ ;  /* 0x0000015005057890 */ /* 0x000fe2000fffe0ff */
[----:B------:R-:W-:Y:S02]  /*85f0*/  LOP3.LUT R53, R59, 0xffff0000, RZ, 0xc0, !PT ;  /* 0xffff00003b357812 */ /* 0x000fe400078ec0ff */
[C---:B------:R-:W-:Y:S01]  /*8600*/  SHF.L.U32 R54, R60.reuse, 0x10, RZ ;  /* 0x000000103c367819 */ /* 0x040fe200000006ff */
[----:B------:R-:W-:Y:S01]  /*8610*/  UPRMT UR5, UR37, 0x654, UR5 ;  /* 0x0000065425057896 */ /* 0x000fe20008000005 */
[----:B------:R-:W-:Y:S02]  /*8620*/  LOP3.LUT R55, R60, 0xffff0000, RZ, 0xc0, !PT ;  /* 0xffff00003c377812 */ /* 0x000fe400078ec0ff */
[C---:B------:R-:W-:Y:S02]  /*8630*/  SHF.L.U32 R56, R61.reuse, 0x10, RZ ;  /* 0x000000103d387819 */ /* 0x040fe400000006ff */
[----:B------:R-:W-:Y:S02]  /*8640*/  LOP3.LUT R57, R61, 0xffff0000, RZ, 0xc0, !PT ;  /* 0xffff00003d397812 */ /* 0x000fe400078ec0ff */
[C---:B------:R-:W-:Y:S02]  /*8650*/  SHF.L.U32 R58, R62.reuse, 0x10, RZ ;  /* 0x000000103e3a7819 */ /* 0x040fe400000006ff */
[----:B------:R-:W-:Y:S01]  /*8660*/  LOP3.LUT R59, R62, 0xffff0000, RZ, 0xc0, !PT ;  /* 0xffff00003e3b7812 */ /* 0x000fe200078ec0ff */
[----:B-1----:R-:W-:Y:S01]  /*8670*/  SYNCS.ARRIVE.TRANS64.RED.A1T0 RZ, [UR5], RZ ;  /* 0x000000ffffff79a7 */ /* 0x002fe20008100405 */
[C---:B------:R-:W-:Y:S02]  /*8680*/  SHF.L.U32 R60, R63.reuse, 0x10, RZ ;  /* 0x000000103f3c7819 */ /* 0x040fe400000006ff */
[----:B------:R-:W-:Y:S02]  /*8690*/  LOP3.LUT R61, R63, 0xffff0000, RZ, 0xc0, !PT ;  /* 0xffff00003f3d7812 */ /* 0x000fe400078ec0ff */
[C---:B------:R-:W-:Y:S01]  /*86a0*/  SHF.L.U32 R62, R68.reuse, 0x10, RZ ;  /* 0x00000010443e7819 */ /* 0x040fe200000006ff */
[C---:B------:R-:W-:Y:S01]  /*86b0*/  FMUL R4, R47.reuse, R4 ;  /* 0x000000042f047220 */ /* 0x040fe20000400000 */
[C---:B------:R-:W-:Y:S01]  /*86c0*/  FMUL R5, R47.reuse, R5 ;  /* 0x000000052f057220 */ /* 0x040fe20000400000 */
[----:B------:R-:W-:Y:S01]  /*86d0*/  FMUL R6, R47, R6 ;  /* 0x000000062f067220 */ /* 0x000fe20000400000 */
[----:B------:R-:W-:Y:S01]  /*86e0*/  LOP3.LUT R63, R68, 0xffff0000, RZ, 0xc0, !PT ;  /* 0xffff0000443f7812 */ /* 0x000fe200078ec0ff */
[C---:B------:R-:W-:Y:S01]  /*86f0*/  FFMA R4, R49.reuse, R0, R4 ;  /* 0x0000000031047223 */ /* 0x040fe20000000004 */
[----:B------:R-:W-:Y:S01]  /*8700*/  FFMA R5, R49, R2, R5 ;  /* 0x0000000231057223 */ /* 0x000fe20000000005 */
[----:B------:R-:W-:Y:S01]  /*8710*/  SHF.L.U32 R64, R69, 0x10, RZ ;  /* 0x0000001045407819 */ /* 0x000fe200000006ff */
[----:B------:R-:W-:Y:S01]  /*8720*/  FFMA R6, R49, R3, R6 ;  /* 0x0000000331067223 */ /* 0x000fe20000000006 */
[----:B------:R-:W-:Y:S01]  /*8730*/  FMUL R7, R47, R7 ;  /* 0x000000072f077220 */ /* 0x000fe20000400000 */
[----:B------:R-:W-:Y:S01]  /*8740*/  LOP3.LUT R65, R69, 0xffff0000, RZ, 0xc0, !PT ;  /* 0xffff000045417812 */ /* 0x000fe200078ec0ff */
[----:B------:R-:W-:Y:S01]  /*8750*/  FMUL R8, R47, R8 ;  /* 0x000000082f087220 */ /* 0x000fe20000400000 */
[----:B------:R-:W-:Y:S01]  /*8760*/  F2FP.BF16.F32.PACK_AB R4, R5, R4 ;  /* 0x000000040504723e */ /* 0x000fe200000010ff */
[----:B------:R-:W-:Y:S01]  /*8770*/  FFMA R7, R49, R48, R7 ;  /* 0x0000003031077223 */ /* 0x000fe20000000007 */
[----:B------:R-:W-:Y:S01]  /*8780*/  FMUL R9, R47, R9 ;  /* 0x000000092f097220 */ /* 0x000fe20000400000 */
[----:B------:R-:W-:Y:S01]  /*8790*/  FFMA R8, R49, R50, R8 ;  /* 0x0000003231087223 */ /* 0x000fe20000000008 */
[C---:B------:R-:W-:Y:S01]  /*87a0*/  SHF.L.U32 R66, R70.reuse, 0x10, RZ ;  /* 0x0000001046427819 */ /* 0x040fe200000006ff */
[----:B------:R-:W-:Y:S01]  /*87b0*/  FMUL R0, R47, R10 ;  /* 0x0000000a2f007220 */ /* 0x000fe20000400000 */
[----:B------:R-:W-:Y:S01]  /*87c0*/  F2FP.BF16.F32.PACK_AB R5, R7, R6 ;  /* 0x000000060705723e */ /* 0x000fe200000010ff */
[----:B------:R-:W-:Y:S01]  /*87d0*/  FFMA R9, R49, R51, R9 ;  /* 0x0000003331097223 */ /* 0x000fe20000000009 */
[----:B------:R-:W-:Y:S01]  /*87e0*/  FMUL R2, R47, R11 ;  /* 0x0000000b2f027220 */ /* 0x000fe20000400000 */
[----:B------:R-:W-:Y:S01]  /*87f0*/  FFMA R0, R49, R52, R0 ;  /* 0x0000003431007223 */ /* 0x000fe20000000000 */
[----:B------:R-:W-:Y:S01]  /*8800*/  LOP3.LUT R67, R70, 0xffff0000, RZ, 0xc0, !PT ;  /* 0xffff000046437812 */ /* 0x000fe200078ec0ff */
[----:B------:R-:W-:Y:S01]  /*8810*/  FMUL R3, R47, R12 ;  /* 0x0000000c2f037220 */ /* 0x000fe20000400000 */
[----:B------:R-:W-:Y:S01]  /*8820*/  F2FP.BF16.F32.PACK_AB R6, R9, R8 ;  /* 0x000000080906723e */ /* 0x000fe200000010ff */
[----:B------:R-:W-:Y:S01]  /*8830*/  FFMA R2, R49, R53, R2 ;  /* 0x0000003531027223 */ /* 0x000fe20000000002 */
[----:B------:R-:W-:Y:S01]  /*8840*/  FMUL R10, R47, R13 ;  /* 0x0000000d2f0a7220 */ /* 0x000fe20000400000 */
[----:B------:R-:W-:Y:S01]  /*8850*/  FFMA R3, R49, R54, R3 ;  /* 0x0000003631037223 */ /* 0x000fe20000000003 */
[----:B------:R-:W-:Y:S01]  /*8860*/  SHF.L.U32 R68, R71, 0x10, RZ ;  /* 0x0000001047447819 */ /* 0x000fe200000006ff */
[----:B------:R-:W-:Y:S01]  /*8870*/  FMUL R11, R47, R14 ;  /* 0x0000000e2f0b7220 */ /* 0x000fe20000400000 */
[----:B------:R-:W-:Y:S01]  /*8880*/  F2FP.BF16.F32.PACK_AB R7, R2, R0 ;  /* 0x000000000207723e */ /* 0x000fe200000010ff */
[----:B------:R-:W-:Y:S01]  /*8890*/  FFMA R10, R49, R55, R10 ;  /* 0x00000037310a7223 */ /* 0x000fe2000000000a */
[C---:B------:R-:W-:Y:S01]  /*88a0*/  FMUL R15, R47.reuse, R15 ;  /* 0x0000000f2f0f7220 */ /* 0x040fe20000400000 */
[C---:B------:R-:W-:Y:S01]  /*88b0*/  FMUL R12, R47.reuse, R16 ;  /* 0x000000102f0c7220 */ /* 0x040fe20000400000 */
[----:B------:R-:W-:Y:S01]  /*88c0*/  FMUL R13, R47, R17 ;  /* 0x000000112f0d7220 */ /* 0x000fe20000400000 */
[----:B------:R1:W-:Y:S01]  /*88d0*/  STS.128 [R100+0x6000], R4 ;  /* 0x0060000464007388 */ /* 0x0003e20000000c00 */
[----:B------:R-:W-:Y:S01]  /*88e0*/  LOP3.LUT R69, R71, 0xffff0000, RZ, 0xc0, !PT ;  /* 0xffff000047457812 */ /* 0x000fe200078ec0ff */
[C---:B------:R-:W-:Y:S01]  /*88f0*/  FFMA R11, R49.reuse, R56, R11 ;  /* 0x00000038310b7223 */ /* 0x040fe2000000000b */
[----:B------:R-:W-:Y:S01]  /*8900*/  SHF.L.U32 R70, R76, 0x10, RZ ;  /* 0x000000104c467819 */ /* 0x000fe200000006ff */
[C---:B------:R-:W-:Y:S01]  /*8910*/  FFMA R15, R49.reuse, R57, R15 ;  /* 0x00000039310f7223 */ /* 0x040fe2000000000f */
[----:B------:R-:W-:Y:S01]  /*8920*/  F2FP.BF16.F32.PACK_AB R8, R10, R3 ;  /* 0x000000030a08723e */ /* 0x000fe200000010ff */
[C---:B------:R-:W-:Y:S01]  /*8930*/  FFMA R12, R49.reuse, R58, R12 ;  /* 0x0000003a310c7223 */ /* 0x040fe2000000000c */
[----:B------:R-:W-:Y:S01]  /*8940*/  FFMA R13, R49, R59, R13 ;  /* 0x0000003b310d7223 */ /* 0x000fe2000000000d */
[C---:B------:R-:W-:Y:S01]  /*8950*/  FMUL R14, R47.reuse, R18 ;  /* 0x000000122f0e7220 */ /* 0x040fe20000400000 */
[C---:B------:R-:W-:Y:S01]  /*8960*/  FMUL R19, R47.reuse, R19 ;  /* 0x000000132f137220 */ /* 0x040fe20000400000 */
[C---:B------:R-:W-:Y:S01]  /*8970*/  FMUL R16, R47.reuse, R20 ;  /* 0x000000142f107220 */ /* 0x040fe20000400000 */
[----:B------:R-:W-:Y:S01]  /*8980*/  FMUL R17, R47, R21 ;  /* 0x000000152f117220 */ /* 0x000fe20000400000 */
[----:B------:R-:W-:Y:S01]  /*8990*/  FFMA R14, R49, R60, R14 ;  /* 0x0000003c310e7223 */ /* 0x000fe2000000000e */
        /* <DEDUP_REMOVED lines=9> */
[----:B------:R-:W-:Y:S01]  /*8a30*/  F2FP.BF16.F32.PACK_AB R9, R15, R11 ;  /* 0x0000000b0f09723e */ /* 0x000fe200000010ff */
[----:B------:R-:W-:Y:S01]  /*8a40*/  FFMA R23, R49, R65, R23 ;  /* 0x0000004131177223 */ /* 0x000fe20000000017 */
[----:B------:R-:W-:Y:S01]  /*8a50*/  FMUL R27, R47, R27 ;  /* 0x0000001b2f1b7220 */ /* 0x000fe20000400000 */
[----:B------:R-:W-:Y:S01]  /*8a60*/  F2FP.BF16.F32.PACK_AB R10, R13, R12 ;  /* 0x0000000c0d0a723e */ /* 0x000fe200000010ff */
[----:B------:R-:W-:Y:S01]  /*8a70*/  FFMA R20, R49, R66, R20 ;  /* 0x0000004231147223 */ /* 0x000fe20000000014 */
[----:B------:R-:W-:Y:S01]  /*8a80*/  F2FP.BF16.F32.PACK_AB R11, R19, R14 ;  /* 0x0000000e130b723e */ /* 0x000fe200000010ff */
[----:B------:R-:W-:Y:S01]  /*8a90*/  FMUL R24, R47, R28 ;  /* 0x0000001c2f187220 */ /* 0x000fe20000400000 */
[----:B------:R-:W-:Y:S01]  /*8aa0*/  LOP3.LUT R71, R76, 0xffff0000, RZ, 0xc0, !PT ;  /* 0xffff00004c477812 */ /* 0x000fe200078ec0ff */
[----:B------:R-:W-:Y:S01]  /*8ab0*/  FFMA R21, R49, R67, R21 ;  /* 0x0000004331157223 */ /* 0x000fe20000000015 */
[----:B------:R-:W-:Y:S01]  /*8ac0*/  SHF.L.U32 R72, R77, 0x10, RZ ;  /* 0x000000104d487819 */ /* 0x000fe200000006ff */
[----:B------:R1:W-:Y:S01]  /*8ad0*/  STS.128 [R99+0x6010], R8 ;  /* 0x0060100863007388 */ /* 0x0003e20000000c00 */
[----:B------:R-:W-:Y:S01]  /*8ae0*/  FMUL R25, R47, R29 ;  /* 0x0000001d2f197220 */ /* 0x000fe20000400000 */
[----:B------:R-:W-:Y:S01]  /*8af0*/  FFMA R22, R49, R68, R22 ;  /* 0x0000004431167223 */ /* 0x000fe20000000016 */
[----:B------:R-:W-:Y:S01]  /*8b00*/  LOP3.LUT R73, R77, 0xffff0000, RZ, 0xc0, !PT ;  /* 0xffff00004d497812 */ /* 0x000fe200078ec0ff */
[----:B------:R-:W-:Y:S01]  /*8b10*/  FMUL R26, R47, R30 ;  /* 0x0000001e2f1a7220 */ /* 0x000fe20000400000 */
[----:B------:R-:W-:Y:S01]  /*8b20*/  FFMA R27, R49, R69, R27 ;  /* 0x00000045311b7223 */ /* 0x000fe2000000001b */
[C---:B------:R-:W-:Y:S01]  /*8b30*/  SHF.L.U32 R74, R78.reuse, 0x10, RZ ;  /* 0x000000104e4a7819 */ /* 0x040fe200000006ff */
[----:B------:R-:W-:Y:S01]  /*8b40*/  FMUL R31, R47, R31 ;  /* 0x0000001f2f1f7220 */ /* 0x000fe20000400000 */
[----:B------:R-:W-:Y:S01]  /*8b50*/  FFMA R24, R49, R70, R24 ;  /* 0x0000004631187223 */ /* 0x000fe20000000018 */
[----:B------:R-:W-:Y:S01]  /*8b60*/  LOP3.LUT R75, R78, 0xffff0000, RZ, 0xc0, !PT ;  /* 0xffff00004e4b7812 */ /* 0x000fe200078ec0ff */
[----:B------:R-:W-:Y:S01]  /*8b70*/  FMUL R28, R47, R32 ;  /* 0x000000202f1c7220 */ /* 0x000fe20000400000 */
[----:B------:R-:W-:Y:S01]  /*8b80*/  FFMA R25, R49, R71, R25 ;  /* 0x0000004731197223 */ /* 0x000fe20000000019 */
[----:B------:R-:W-:Y:S01]  /*8b90*/  SHF.L.U32 R76, R79, 0x10, RZ ;  /* 0x000000104f4c7819 */ /* 0x000fe200000006ff */
[----:B------:R-:W-:Y:S01]  /*8ba0*/  FMUL R29, R47, R33 ;  /* 0x000000212f1d7220 */ /* 0x000fe20000400000 */
[----:B------:R-:W-:Y:S01]  /*8bb0*/  F2FP.BF16.F32.PACK_AB R16, R17, R16 ;  /* 0x000000101110723e */ /* 0x000fe200000010ff */
[----:B------:R-:W-:Y:S01]  /*8bc0*/  FFMA R26, R49, R72, R26 ;  /* 0x00000048311a7223 */ /* 0x000fe2000000001a */
[----:B------:R-:W-:Y:S01]  /*8bd0*/  LOP3.LUT R77, R79, 0xffff0000, RZ, 0xc0, !PT ;  /* 0xffff00004f4d7812 */ /* 0x000fe200078ec0ff */
        /* <DEDUP_REMOVED lines=33> */
.L_x_133:
[----:B------:R-:W-:Y:S05]  /*8df0*/  BSYNC.RECONVERGENT B0 ;  /* 0x0000000000007941 */ /* 0x000fea0003800200 */
.L_x_132:
[----:B------:R-:W-:Y:S01]  /*8e00*/  BAR.SYNC.DEFER_BLOCKING 0x1, 0x80 ;  /* 0x0042000000007b1d */ /* 0x000fe20000010000 */
[----:B------:R-:W-:Y:S01]  /*8e10*/  UISETP.NE.AND UP0, UPT, UR49, -0x4, UPT ;  /* 0xfffffffc3100788c */ /* 0x000fe2000bf05270 */
[----:B------:R-:W-:Y:S08]  /*8e20*/  IADD3 R45, PT, PT, R45, 0x1, RZ ;  /* 0x000000012d2d7810 */ /* 0x000ff00007ffe0ff */
[----:B------:R-:W-:Y:S05]  /*8e30*/  BRA.U !UP0, `(.L_x_134) ;  /* 0x0000000108287547 */ /* 0x000fea000b800000 */
[----:B------:R-:W-:Y:S01]  /*8e40*/  ISETP.NE.AND P0, PT, R107, RZ, PT ;  /* 0x000000ff6b00720c */ /* 0x000fe20003f05270 */
[----:B------:R-:W-:Y:S01]  /*8e50*/  IMAD.U32 R2, RZ, RZ, UR51 ;  /* 0x00000033ff027e24 */ /* 0x000fe2000f8e00ff */
[----:B------:R-:W-:Y:S01]  /*8e60*/  UIADD3 UR51, UPT, UPT, UR51, 0x1, URZ ;  /* 0x0000000133337890 */ /* 0x000fe2000fffe0ff */
[----:B------:R-:W-:Y:S03]  /*8e70*/  IMAD.U32 R0, RZ, RZ, UR37 ;  /* 0x00000025ff007e24 */ /* 0x000fe6000f8e00ff */
[----:B------:R-:W-:Y:S04]  /*8e80*/  UISETP.NE.AND UP0, UPT, UR51, 0x4, UPT ;  /* 0x000000043300788c */ /* 0x000fe8000bf05270 */
[----:B------:R-:W-:Y:S03]  /*8e90*/  USEL UR51, UR51, URZ, UP0 ;  /* 0x000000ff33337287 */ /* 0x000fe60008000000 */
[----:B------:R-:W-:Y:S05]  /*8ea0*/  @P0 LEA R2, R2, UR48, 0x3 ;  /* 0x0000003002020c11 */ /* 0x000fea000f8e18ff */
[----:B------:R-:W-:Y:S05]  /*8eb0*/  @P0 VIADD R2, R2, 0xe0 ;  /* 0x000000e002020836 */ /* 0x000fea0000000000 */
[----:B------:R-:W-:Y:S04]  /*8ec0*/  @P0 PRMT R0, R0, 0x654, R2 ;  /* 0x0000065400000816 */ /* 0x000fe80000000002 */
[----:B------:R2:W-:Y:S03]  /*8ed0*/  @P0 SYNCS.ARRIVE.TRANS64.RED.A1T0 RZ, [R0+URZ], RZ ;  /* 0x000000ff00ff09a7 */ /* 0x0005e600081004ff */
.L_x_134:
[----:B------:R-:W-:Y:S01]  /*8ee0*/  ISETP.NE.AND P2, PT, R103, RZ, PT ;  /* 0x000000ff6700720c */ /* 0x000fe20003f45270 */
[----:B------:R-:W-:Y:S01]  /*8ef0*/  UIADD3 UR49, UPT, UPT, UR49, 0x4, URZ ;  /* 0x0000000431317890 */ /* 0x000fe2000fffe0ff */
[----:B------:R-:W-:Y:S01]  /*8f00*/  ISETP.NE.AND P0, PT, R105, 0x2, PT ;  /* 0x000000026900780c */ /* 0x000fe20003f05270 */
[----:B------:R-:W-:Y:S01]  /*8f10*/  IMAD.IADD R14, R43, 0x1, R86 ;  /* 0x000000012b0e7824 */ /* 0x000fe200078e0256 */
[----:B------:R-:W-:Y:S01]  /*8f20*/  ISETP.NE.AND P1, PT, R45, 0x4, PT ;  /* 0x000000042d00780c */ /* 0x000fe20003f25270 */
[----:B------:R-:W-:Y:S01]  /*8f30*/  IMAD.IADD R15, R44, 0x1, R87 ;  /* 0x000000012c0f7824 */ /* 0x000fe200078e0257 */
[----:B------:R-:W-:Y:S02]  /*8f40*/  SEL R2, RZ, 0x1, P0 ;  /* 0x00000001ff027807 */ /* 0x000fe40000000000 */
[----:B--2---:R-:W-:Y:S02]  /*8f50*/  SEL R0, RZ, 0x1, P1 ;  /* 0x00000001ff007807 */ /* 0x004fe40000800000 */
[----:B------:R-:W-:Y:S02]  /*8f60*/  LOP3.LUT R95, R95, R2, RZ, 0x3c, !PT ;  /* 0x000000025f5f7212 */ /* 0x000fe400078e3cff */
[----:B------:R-:W-:Y:S02]  /*8f70*/  LOP3.LUT R96, R96, R0, RZ, 0x3c, !PT ;  /* 0x0000000060607212 */ /* 0x000fe400078e3cff */
[----:B------:R-:W-:Y:S02]  /*8f80*/  @P2 R2UR UR36, R94 ;  /* 0x000000005e2422ca */ /* 0x000fe400000e0000 */
[----:B------:R-:W-:Y:S02]  /*8f90*/  SEL R105, R105, RZ, P0 ;  /* 0x000000ff69697207 */ /* 0x000fe40000000000 */
[----:B------:R-:W-:Y:S01]  /*8fa0*/  SEL R45, R45, RZ, P1 ;  /* 0x000000ff2d2d7207 */ /* 0x000fe20000800000 */
[----:B------:R-:W-:Y:S10]  /*8fb0*/  @P2 BRA `(.L_x_135) ;  /* 0xffffffc000502947 */ /* 0x000ff4000383ffff */
[----:B------:R-:W-:-:S09]  /*8fc0*/  UISETP.NE.AND UP0, UPT, UR50, URZ, UPT ;  /* 0x000000ff3200728c */ /* 0x000fd2000bf05270 */
[----:B------:R-:W-:Y:S05]  /*8fd0*/  BRA.U !UP0, `(.L_x_136) ;  /* 0x0000000108487547 */ /* 0x000fea000b800000 */
[----:B------:R-:W2:Y:S02]  /*8fe0*/  LDCU.64 UR4, c[0x0][0x890] ;  /* 0x00011200ff0477ac */ /* 0x000ea40008000a00 */
[----:B--2---:R-:W-:-:S04]  /*8ff0*/  UISETP.NE.U32.AND UP0, UPT, UR4, URZ, UPT ;  /* 0x000000ff0400728c */ /* 0x004fc8000bf05070 */
[----:B------:R-:W-:-:S09]  /*9000*/  UISETP.NE.AND.EX UP0, UPT, UR5, URZ, UPT, UP0 ;  /* 0x000000ff0500728c */ /* 0x000fd2000bf05300 */
[----:B------:R-:W-:Y:S05]  /*9010*/  BRA.U UP0, `(.L_x_137) ;  /* 0x00000001000c7547 */ /* 0x000fea000b800000 */
[----:B------:R-:W-:-:S13]  /*9020*/  FSETP.NEU.AND P0, PT, R49, RZ, PT ;  /* 0x000000ff3100720b */ /* 0x000fda0003f0d000 */
[----:B------:R-:W-:Y:S05]  /*9030*/  @!P0 EXIT ;  /* 0x000000000000894d */ /* 0x000fea0003800000 */
[----:B------:R-:W-:Y:S05]  /*9040*/  BRA `(.L_x_136) ;  /* 0x00000000002c7947 */ /* 0x000fea0003800000 */
.L_x_137:
[----:B------:R-:W-:Y:S01]  /*9050*/  ISETP.NE.AND P0, PT, R104, RZ, PT ;  /* 0x000000ff6800720c */ /* 0x000fe20003f05270 */
[----:B------:R-:W-:-:S12]  /*9060*/  BSSY.RECONVERGENT B0, `(.L_x_136) ;  /* 0x0000009000007945 */ /* 0x000fd80003800200 */
[----:B------:R-:W-:Y:S05]  /*9070*/  @P0 BRA `(.L_x_138) ;  /* 0x0000000000140947 */ /* 0x000fea0003800000 */
[----:B------:R-:W2:Y:S02]  /*9080*/  LDCU.64 UR4, c[0x0][0x888] ;  /* 0x00011100ff0477ac */ /* 0x000ea40008000a00 */
[----:B--2---:R-:W-:-:S04]  /*9090*/  ISETP.NE.U32.AND P0, PT, RZ, UR4, PT ;  /* 0x00000004ff007c0c */ /* 0x004fc8000bf05070 */
[----:B------:R-:W-:-:S13]  /*90a0*/  ISETP.NE.AND.EX P0, PT, RZ, UR5, PT, P0 ;  /* 0x00000005ff007c0c */ /* 0x000fda000bf05300 */
[----:B------:R-:W-:Y:S05]  /*90b0*/  @!P0 EXIT ;  /* 0x000000000000894d */ /* 0x000fea0003800000 */
[----:B------:R-:W-:Y:S05]  /*90c0*/  BRA `(.L_x_139) ;  /* 0x0000000000087947 */ /* 0x000fea0003800000 */
.L_x_138:
[----:B------:R-:W-:-:S13]  /*90d0*/  FSETP.NEU.AND P0, PT, R49, RZ, PT ;  /* 0x000000ff3100720b */ /* 0x000fda0003f0d000 */
[----:B------:R-:W-:Y:S05]  /*90e0*/  @!P0 EXIT ;  /* 0x000000000000894d */ /* 0x000fea0003800000 */
.L_x_139:
[----:B------:R-:W-:Y:S05]  /*90f0*/  BSYNC.RECONVERGENT B0 ;  /* 0x0000000000007941 */ /* 0x000fea0003800200 */
.L_x_136:
[----:B------:R-:W-:Y:S01]  /*9100*/  ULEA UR4, UR51, UR48, 0x3 ;  /* 0x0000003033047291 */ /* 0x000fe2000f8e18ff */
[----:B------:R-:W-:-:S04]  /*9110*/  DEPBAR.LE SB0, 0x0 ;  /* 0x000080000000791a */ /* 0x000fc80000000000 */
[----:B------:R-:W-:-:S04]  /*9120*/  UIADD3 UR4, UPT, UPT, UR4, 0xe0, URZ ;  /* 0x000000e004047890 */ /* 0x000fc8000fffe0ff */
[----:B------:R-:W-:-:S09]  /*9130*/  UPRMT UR4, UR37, 0x654, UR4 ;  /* 0x0000065425047896 */ /* 0x000fd20008000004 */
[----:B------:R-:W-:Y:S01]  /*9140*/  SYNCS.ARRIVE.TRANS64.RED.A1T0 RZ, [UR4], RZ ;  /* 0x000000ffffff79a7 */ /* 0x000fe20008100404 */
[----:B------:R-:W-:Y:S05]  /*9150*/  EXIT ;  /* 0x000000000000794d */ /* 0x000fea0003800000 */
.L_x_20:
[----:B--2---:R2:W1:Y:S02]  /*9160*/  SYNCS.PHASECHK.TRANS64.TRYWAIT P0, [R2+URZ+0x180], R3 ;  /* 0x00018003020075a7 */ /* 0x00446400080011ff */
[----:B-1----:R-:W-:Y:S05]  /*9170*/  @!P0 NANOSLEEP.SYNCS 0x989680 ;  /* 0x009896800000895d */ /* 0x002fea0003900000 */
[----:B------:R-:W1:Y:S02]  /*9180*/  @!P0 SYNCS.PHASECHK.TRANS64 P0, [R2+URZ+0x180], R3 ;  /* 0x00018003020085a7 */ /* 0x000e6400080010ff */
[----:B-1----:R-:W-:Y:S05]  /*9190*/  @!P0 BRA `(.L_x_20) ;  /* 0xfffffffc00f08947 */ /* 0x002fea000383ffff */
[----:B------:R-:W-:Y:S05]  /*91a0*/  BRA `(.L_x_140) ;  /* 0xffffff8400587947 */ /* 0x000fea000383ffff */
.L_x_23:
[----:B-1----:R-:W-:-:S07]  /*91b0*/  MOV R2, UR33 ;  /* 0x0000002100027c02 */ /* 0x002fce0008000f00 */
.L_x_141:
[----:B-1----:R1:W2:Y:S02]  /*91c0*/  SYNCS.PHASECHK.TRANS64.TRYWAIT P0, [R2+URZ+0x60], R4 ;  /* 0x00006004020075a7 */ /* 0x0022a400080011ff */
[----:B--2---:R-:W-:Y:S05]  /*91d0*/  @!P0 NANOSLEEP.SYNCS 0x989680 ;  /* 0x009896800000895d */ /* 0x004fea0003900000 */
[----:B------:R-:W2:Y:S02]  /*91e0*/  @!P0 SYNCS.PHASECHK.TRANS64 P0, [R2+URZ+0x60], R4 ;  /* 0x00006004020085a7 */ /* 0x000ea400080010ff */
[----:B--2---:R-:W-:Y:S05]  /*91f0*/  @!P0 BRA `(.L_x_141) ;  /* 0xfffffffc00f08947 */ /* 0x004fea000383ffff */
[----:B------:R-:W-:Y:S05]  /*9200*/  BRA `(.L_x_22) ;  /* 0xffffff8400a87947 */ /* 0x000fea000383ffff */
.L_x_29:
[----:B-1----:R-:W-:-:S07]  /*9210*/  MOV R2, UR17 ;  /* 0x0000001100027c02 */ /* 0x002fce0008000f00 */
.L_x_142:
[----:B-1----:R1:W2:Y:S02]  /*9220*/  SYNCS.PHASECHK.TRANS64.TRYWAIT P0, [R2+URZ+0x60], R4 ;  /* 0x00006004020075a7 */ /* 0x0022a400080011ff */
[----:B--2---:R-:W-:Y:S05]  /*9230*/  @!P0 NANOSLEEP.SYNCS 0x989680 ;  /* 0x009896800000895d */ /* 0x004fea0003900000 */
[----:B------:R-:W2:Y:S02]  /*9240*/  @!P0 SYNCS.PHASECHK.TRANS64 P0, [R2+URZ+0x60], R4 ;  /* 0x00006004020085a7 */ /* 0x000ea400080010ff */
[----:B--2---:R-:W-:Y:S05]  /*9250*/  @!P0 BRA `(.L_x_142) ;  /* 0xfffffffc00f08947 */ /* 0x004fea000383ffff */
[----:B------:R-:W-:Y:S05]  /*9260*/  BRA `(.L_x_28) ;  /* 0xffffff88004c7947 */ /* 0x000fea000383ffff */
.L_x_33:
[----:B-1----:R1:W2:Y:S02]  /*9270*/  SYNCS.PHASECHK.TRANS64.TRYWAIT P0, [R2+URZ+0x110], R3 ;  /* 0x00011003020075a7 */ /* 0x0022a400080011ff */
[----:B--2---:R-:W-:Y:S05]  /*9280*/  @!P0 NANOSLEEP.SYNCS 0x989680 ;  /* 0x009896800000895d */ /* 0x004fea0003900000 */
[----:B------:R-:W2:Y:S02]  /*9290*/  @!P0 SYNCS.PHASECHK.TRANS64 P0, [R2+URZ+0x110], R3 ;  /* 0x00011003020085a7 */ /* 0x000ea400080010ff */
[----:B--2---:R-:W-:Y:S05]  /*92a0*/  @!P0 BRA `(.L_x_33) ;  /* 0xfffffffc00f08947 */ /* 0x004fea000383ffff */
[----:B------:R-:W-:Y:S05]  /*92b0*/  BRA `(.L_x_143) ;  /* 0xffffff8800d87947 */ /* 0x000fea000383ffff */
.L_x_37:
[----:B----4-:R-:W-:-:S07]  /*92c0*/  MOV R0, UR5 ;  /* 0x0000000500007c02 */ /* 0x010fce0008000f00 */
.L_x_144:
[----:B-1----:R1:W2:Y:S02]  /*92d0*/  SYNCS.PHASECHK.TRANS64.TRYWAIT P0, [R0+URZ], R2 ;  /* 0x00000002000075a7 */ /* 0x0022a400080011ff */
[----:B--2---:R-:W-:Y:S05]  /*92e0*/  @!P0 NANOSLEEP.SYNCS 0x989680 ;  /* 0x009896800000895d */ /* 0x004fea0003900000 */
[----:B------:R-:W2:Y:S02]  /*92f0*/  @!P0 SYNCS.PHASECHK.TRANS64 P0, [R0+URZ], R2 ;  /* 0x00000002000085a7 */ /* 0x000ea400080010ff */
[----:B--2---:R-:W-:Y:S05]  /*9300*/  @!P0 BRA `(.L_x_144) ;  /* 0xfffffffc00f08947 */ /* 0x004fea000383ffff */
[----:B------:R-:W-:Y:S05]  /*9310*/  BRA `(.L_x_145) ;  /* 0xffffff9000487947 */ /* 0x000fea000383ffff */
.L_x_38:
[----:B----4-:R-:W-:-:S07]  /*9320*/  MOV R0, UR5 ;  /* 0x0000000500007c02 */ /* 0x010fce0008000f00 */
.L_x_146:
[----:B-1----:R1:W2:Y:S02]  /*9330*/  SYNCS.PHASECHK.TRANS64.TRYWAIT P0, [R0+URZ], R3 ;  /* 0x00000003000075a7 */ /* 0x0022a400080011ff */
[----:B--2---:R-:W-:Y:S05]  /*9340*/  @!P0 NANOSLEEP.SYNCS 0x989680 ;  /* 0x009896800000895d */ /* 0x004fea0003900000 */
[----:B------:R-:W2:Y:S02]  /*9350*/  @!P0 SYNCS.PHASECHK.TRANS64 P0, [R0+URZ], R3 ;  /* 0x00000003000085a7 */ /* 0x000ea400080010ff */
[----:B--2---:R-:W-:Y:S05]  /*9360*/  @!P0 BRA `(.L_x_146) ;  /* 0xfffffffc00f08947 */ /* 0x004fea000383ffff */
[----:B------:R-:W-:Y:S05]  /*9370*/  BRA `(.L_x_147) ;  /* 0xffffff9000547947 */ /* 0x000fea000383ffff */
.L_x_39:
[----:B----4-:R-:W-:-:S07]  /*9380*/  MOV R0, UR5 ;  /* 0x0000000500007c02 */ /* 0x010fce0008000f00 */
.L_x_148:
[----:B-1----:R1:W2:Y:S02]  /*9390*/  SYNCS.PHASECHK.TRANS64.TRYWAIT P0, [R0+URZ], R3 ;  /* 0x00000003000075a7 */ /* 0x0022a400080011ff */
[----:B--2---:R-:W-:Y:S05]  /*93a0*/  @!P0 NANOSLEEP.SYNCS 0x989680 ;  /* 0x009896800000895d */ /* 0x004fea0003900000 */
[----:B------:R-:W2:Y:S02]  /*93b0*/  @!P0 SYNCS.PHASECHK.TRANS64 P0, [R0+URZ], R3 ;  /* 0x00000003000085a7 */ /* 0x000ea400080010ff */
[----:B--2---:R-:W-:Y:S05]  /*93c0*/  @!P0 BRA `(.L_x_148) ;  /* 0xfffffffc00f08947 */ /* 0x004fea000383ffff */
[----:B------:R-:W-:Y:S05]  /*93d0*/  BRA `(.L_x_149) ;  /* 0xffffff9000607947 */ /* 0x000fea000383ffff */
.L_x_40:
[----:B----4-:R-:W-:-:S07]  /*93e0*/  MOV R0, UR5 ;  /* 0x0000000500007c02 */ /* 0x010fce0008000f00 */
.L_x_150:
[----:B-1----:R1:W2:Y:S02]  /*93f0*/  SYNCS.PHASECHK.TRANS64.TRYWAIT P0, [R0+URZ], R3 ;  /* 0x00000003000075a7 */ /* 0x0022a400080011ff */
[----:B--2---:R-:W-:Y:S05]  /*9400*/  @!P0 NANOSLEEP.SYNCS 0x989680 ;  /* 0x009896800000895d */ /* 0x004fea0003900000 */
[----:B------:R-:W2:Y:S02]  /*9410*/  @!P0 SYNCS.PHASECHK.TRANS64 P0, [R0+URZ], R3 ;  /* 0x00000003000085a7 */ /* 0x000ea400080010ff */
[----:B--2---:R-:W-:Y:S05]  /*9420*/  @!P0 BRA `(.L_x_150) ;  /* 0xfffffffc00f08947 */ /* 0x004fea000383ffff */
[----:B------:R-:W-:Y:S05]  /*9430*/  BRA `(.L_x_151) ;  /* 0xffffff90006c7947 */ /* 0x000fea000383ffff */
.L_x_41:
[----:B----4-:R-:W-:-:S07]  /*9440*/  MOV R0, UR5 ;  /* 0x0000000500007c02 */ /* 0x010fce0008000f00 */
.L_x_152:
[----:B-1----:R1:W2:Y:S02]  /*9450*/  SYNCS.PHASECHK.TRANS64.TRYWAIT P0, [R0+URZ], R3 ;  /* 0x00000003000075a7 */ /* 0x0022a400080011ff */
[----:B--2---:R-:W-:Y:S05]  /*9460*/  @!P0 NANOSLEEP.SYNCS 0x989680 ;  /* 0x009896800000895d */ /* 0x004fea0003900000 */
[----:B------:R-:W2:Y:S02]  /*9470*/  @!P0 SYNCS.PHASECHK.TRANS64 P0, [R0+URZ], R3 ;  /* 0x00000003000085a7 */ /* 0x000ea400080010ff */
[----:B--2---:R-:W-:Y:S05]  /*9480*/  @!P0 BRA `(.L_x_152) ;  /* 0xfffffffc00f08947 */ /* 0x004fea000383ffff */
[----:B------:R-:W-:Y:S05]  /*9490*/  BRA `(.L_x_153) ;  /* 0xffffff9000787947 */ /* 0x000fea000383ffff */
.L_x_42:
[----:B----4-:R-:W-:-:S07]  /*94a0*/  MOV R0, UR5 ;  /* 0x0000000500007c02 */ /* 0x010fce0008000f00 */
.L_x_154:
[----:B-1----:R1:W2:Y:S02]  /*94b0*/  SYNCS.PHASECHK.TRANS64.TRYWAIT P0, [R0+URZ], R3 ;  /* 0x00000003000075a7 */ /* 0x0022a400080011ff */
[----:B--2---:R-:W-:Y:S05]  /*94c0*/  @!P0 NANOSLEEP.SYNCS 0x989680 ;  /* 0x009896800000895d */ /* 0x004fea0003900000 */
[----:B------:R-:W2:Y:S02]  /*94d0*/  @!P0 SYNCS.PHASECHK.TRANS64 P0, [R0+URZ], R3 ;  /* 0x00000003000085a7 */ /* 0x000ea400080010ff */
[----:B--2---:R-:W-:Y:S05]  /*94e0*/  @!P0 BRA `(.L_x_154) ;  /* 0xfffffffc00f08947 */ /* 0x004fea000383ffff */
[----:B------:R-:W-:Y:S05]  /*94f0*/  BRA `(.L_x_155) ;  /* 0xffffff9000847947 */ /* 0x000fea000383ffff */
.L_x_43:
[----:B----4-:R-:W-:-:S07]  /*9500*/  MOV R0, UR5 ;  /* 0x0000000500007c02 */ /* 0x010fce0008000f00 */
.L_x_156:
[----:B-1----:R1:W2:Y:S02]  /*9510*/  SYNCS.PHASECHK.TRANS64.TRYWAIT P0, [R0+URZ], R3 ;  /* 0x00000003000075a7 */ /* 0x0022a400080011ff */
[----:B--2---:R-:W-:Y:S05]  /*9520*/  @!P0 NANOSLEEP.SYNCS 0x989680 ;  /* 0x009896800000895d */ /* 0x004fea0003900000 */
[----:B------:R-:W2:Y:S02]  /*9530*/  @!P0 SYNCS.PHASECHK.TRANS64 P0, [R0+URZ], R3 ;  /* 0x00000003000085a7 */ /* 0x000ea400080010ff */
[----:B--2---:R-:W-:Y:S05]  /*9540*/  @!P0 BRA `(.L_x_156) ;  /* 0xfffffffc00f08947 */ /* 0x004fea000383ffff */
[----:B------:R-:W-:Y:S05]  /*9550*/  BRA `(.L_x_157) ;  /* 0xffffff9000907947 */ /* 0x000fea000383ffff */
.L_x_44:
[----:B----4-:R-:W-:-:S07]  /*9560*/  MOV R0, UR5 ;  /* 0x0000000500007c02 */ /* 0x010fce0008000f00 */
.L_x_158:
[----:B-1----:R1:W2:Y:S02]  /*9570*/  SYNCS.PHASECHK.TRANS64.TRYWAIT P0, [R0+URZ], R3 ;  /* 0x00000003000075a7 */ /* 0x0022a400080011ff */
[----:B--2---:R-:W-:Y:S05]  /*9580*/  @!P0 NANOSLEEP.SYNCS 0x989680 ;  /* 0x009896800000895d */ /* 0x004fea0003900000 */
[----:B------:R-:W2:Y:S02]  /*9590*/  @!P0 SYNCS.PHASECHK.TRANS64 P0, [R0+URZ], R3 ;  /* 0x00000003000085a7 */ /* 0x000ea400080010ff */
[----:B--2---:R-:W-:Y:S05]  /*95a0*/  @!P0 BRA `(.L_x_158) ;  /* 0xfffffffc00f08947 */ /* 0x004fea000383ffff */
[----:B------:R-:W-:Y:S05]  /*95b0*/  BRA `(.L_x_159) ;  /* 0xffffff90009c7947 */ /* 0x000fea000383ffff */
.L_x_45:
[----:B----4-:R-:W-:-:S07]  /*95c0*/  MOV R0, UR5 ;  /* 0x0000000500007c02 */ /* 0x010fce0008000f00 */
.L_x_160:
[----:B-1----:R1:W2:Y:S02]  /*95d0*/  SYNCS.PHASECHK.TRANS64.TRYWAIT P0, [R0+URZ], R3 ;  /* 0x00000003000075a7 */ /* 0x0022a400080011ff */
[----:B--2---:R-:W-:Y:S05]  /*95e0*/  @!P0 NANOSLEEP.SYNCS 0x989680 ;  /* 0x009896800000895d */ /* 0x004fea0003900000 */
[----:B------:R-:W2:Y:S02]  /*95f0*/  @!P0 SYNCS.PHASECHK.TRANS64 P0, [R0+URZ], R3 ;  /* 0x00000003000085a7 */ /* 0x000ea400080010ff */
[----:B--2---:R-:W-:Y:S05]  /*9600*/  @!P0 BRA `(.L_x_160) ;  /* 0xfffffffc00f08947 */ /* 0x004fea000383ffff */
[----:B------:R-:W-:Y:S05]  /*9610*/  BRA `(.L_x_161) ;  /* 0xffffff9000a87947 */ /* 0x000fea000383ffff */
.L_x_46:
[----:B----4-:R-:W-:-:S07]  /*9620*/  MOV R0, UR5 ;  /* 0x0000000500007c02 */ /* 0x010fce0008000f00 */
.L_x_162:
[----:B-1----:R1:W2:Y:S02]  /*9630*/  SYNCS.PHASECHK.TRANS64.TRYWAIT P0, [R0+URZ], R3 ;  /* 0x00000003000075a7 */ /* 0x0022a400080011ff */
[----:B--2---:R-:W-:Y:S05]  /*9640*/  @!P0 NANOSLEEP.SYNCS 0x989680 ;  /* 0x009896800000895d */ /* 0x004fea0003900000 */
[----:B------:R-:W2:Y:S02]  /*9650*/  @!P0 SYNCS.PHASECHK.TRANS64 P0, [R0+URZ], R3 ;  /* 0x00000003000085a7 */ /* 0x000ea400080010ff */
[----:B--2---:R-:W-:Y:S05]  /*9660*/  @!P0 BRA `(.L_x_162) ;  /* 0xfffffffc00f08947 */ /* 0x004fea000383ffff */
[----:B------:R-:W-:Y:S05]  /*9670*/  BRA `(.L_x_163) ;  /* 0xffffff9000b47947 */ /* 0x000fea000383ffff */
.L_x_47:
[----:B----4-:R-:W-:-:S07]  /*9680*/  MOV R0, UR5 ;  /* 0x0000000500007c02 */ /* 0x010fce0008000f00 */
.L_x_164:
[----:B-1----:R1:W2:Y:S02]  /*9690*/  SYNCS.PHASECHK.TRANS64.TRYWAIT P0, [R0+URZ], R3 ;  /* 0x00000003000075a7 */ /* 0x0022a400080011ff */
[----:B--2---:R-:W-:Y:S05]  /*96a0*/  @!P0 NANOSLEEP.SYNCS 0x989680 ;  /* 0x009896800000895d */ /* 0x004fea0003900000 */
[----:B------:R-:W2:Y:S02]  /*96b0*/  @!P0 SYNCS.PHASECHK.TRANS64 P0, [R0+URZ], R3 ;  /* 0x00000003000085a7 */ /* 0x000ea400080010ff */
[----:B--2---:R-:W-:Y:S05]  /*96c0*/  @!P0 BRA `(.L_x_164) ;  /* 0xfffffffc00f08947 */ /* 0x004fea000383ffff */
[----:B------:R-:W-:Y:S05]  /*96d0*/  BRA `(.L_x_165) ;  /* 0xffffff9000c07947 */ /* 0x000fea000383ffff */
.L_x_50:
[----:B-1----:R1:W2:Y:S02]  /*96e0*/  SYNCS.PHASECHK.TRANS64.TRYWAIT P0, [R0+URZ+0x170], R4 ;  /* 0x00017004000075a7 */ /* 0x0022a400080011ff */
[----:B--2---:R-:W-:Y:S05]  /*96f0*/  @!P0 NANOSLEEP.SYNCS 0x989680 ;  /* 0x009896800000895d */ /* 0x004fea0003900000 */
[----:B------:R-:W2:Y:S02]  /*9700*/  @!P0 SYNCS.PHASECHK.TRANS64 P0, [R0+URZ+0x170], R4 ;  /* 0x00017004000085a7 */ /* 0x000ea400080010ff */
[----:B--2---:R-:W-:Y:S05]  /*9710*/  @!P0 BRA `(.L_x_50) ;  /* 0xfffffffc00f08947 */ /* 0x004fea000383ffff */
[----:B------:R-:W-:Y:S05]  /*9720*/  BRA `(.L_x_166) ;  /* 0xffffff94001c7947 */ /* 0x000fea000383ffff */
.L_x_51:
[----:B------:R-:W-:-:S07]  /*9730*/  MOV R0, UR5 ;  /* 0x0000000500007c02 */ /* 0x000fce0008000f00 */
.L_x_167:
[----:B-1----:R1:W2:Y:S02]  /*9740*/  SYNCS.PHASECHK.TRANS64.TRYWAIT P0, [R0+URZ+0x120], R5 ;  /* 0x00012005000075a7 */ /* 0x0022a400080011ff */
[----:B--2---:R-:W-:Y:S05]  /*9750*/  @!P0 NANOSLEEP.SYNCS 0x989680 ;  /* 0x009896800000895d */ /* 0x004fea0003900000 */
[----:B------:R-:W2:Y:S02]  /*9760*/  @!P0 SYNCS.PHASECHK.TRANS64 P0, [R0+URZ+0x120], R5 ;  /* 0x00012005000085a7 */ /* 0x000ea400080010ff */
[----:B--2---:R-:W-:Y:S05]  /*9770*/  @!P0 BRA `(.L_x_167) ;  /* 0xfffffffc00f08947 */ /* 0x004fea000383ffff */
[----:B------:R-:W-:Y:S05]  /*9780*/  BRA `(.L_x_168) ;  /* 0xffffff94002c7947 */ /* 0x000fea000383ffff */
.L_x_52:
[----:B-1----:R1:W2:Y:S02]  /*9790*/  SYNCS.PHASECHK.TRANS64.TRYWAIT P1, [R0+URZ+0x110], R4 ;  /* 0x00011004000075a7 */ /* 0x0022a400080211ff */
[----:B--2---:R-:W-:Y:S05]  /*97a0*/  @!P1 NANOSLEEP.SYNCS 0x989680 ;  /* 0x009896800000995d */ /* 0x004fea0003900000 */
[----:B------:R-:W2:Y:S02]  /*97b0*/  @!P1 SYNCS.PHASECHK.TRANS64 P1, [R0+URZ+0x110], R4 ;  /* 0x00011004000095a7 */ /* 0x000ea400080210ff */
[----:B--2---:R-:W-:Y:S05]  /*97c0*/  @!P1 BRA `(.L_x_52) ;  /* 0xfffffffc00f09947 */ /* 0x004fea000383ffff */
[----:B------:R-:W-:Y:S05]  /*97d0*/  BRA `(.L_x_169) ;  /* 0xffffff94005c7947 */ /* 0x000fea000383ffff */
.L_x_55:
[----:B------:R-:W-:-:S07]  /*97e0*/  MOV R0, UR5 ;  /* 0x0000000500007c02 */ /* 0x000fce0008000f00 */
.L_x_170:
[----:B-1----:R1:W2:Y:S02]  /*97f0*/  SYNCS.PHASECHK.TRANS64.TRYWAIT P0, [R0+URZ+0x120], R2 ;  /* 0x00012002000075a7 */ /* 0x0022a400080011ff */
[----:B--2---:R-:W-:Y:S05]  /*9800*/  @!P0 NANOSLEEP.SYNCS 0x989680 ;  /* 0x009896800000895d */ /* 0x004fea0003900000 */
[----:B------:R-:W2:Y:S02]  /*9810*/  @!P0 SYNCS.PHASECHK.TRANS64 P0, [R0+URZ+0x120], R2 ;  /* 0x00012002000085a7 */ /* 0x000ea400080010ff */
[----:B--2---:R-:W-:Y:S05]  /*9820*/  @!P0 BRA `(.L_x_170) ;  /* 0xfffffffc00f08947 */ /* 0x004fea000383ffff */
[----:B------:R-:W-:Y:S05]  /*9830*/  BRA `(.L_x_54) ;  /* 0xffffff9400b07947 */ /* 0x000fea000383ffff */
.L_x_62:
[----:B-1----:R1:W2:Y:S02]  /*9840*/  SYNCS.PHASECHK.TRANS64.TRYWAIT P1, [R0+URZ+0x110], R2 ;  /* 0x00011002000075a7 */ /* 0x0022a400080211ff */
[----:B--2---:R-:W-:Y:S05]  /*9850*/  @!P1 NANOSLEEP.SYNCS 0x989680 ;  /* 0x009896800000995d */ /* 0x004fea0003900000 */
[----:B------:R-:W2:Y:S02]  /*9860*/  @!P1 SYNCS.PHASECHK.TRANS64 P1, [R0+URZ+0x110], R2 ;  /* 0x00011002000095a7 */ /* 0x000ea400080210ff */
[----:B--2---:R-:W-:Y:S05]  /*9870*/  @!P1 BRA `(.L_x_62) ;  /* 0xfffffffc00f09947 */ /* 0x004fea000383ffff */
[----:B------:R-:W-:Y:S05]  /*9880*/  BRA `(.L_x_171) ;  /* 0xffffff9c00107947 */ /* 0x000fea000383ffff */
.L_x_63:
[----:B------:R-:W-:-:S07]  /*9890*/  MOV R2, UR8 ;  /* 0x0000000800027c02 */ /* 0x000fce0008000f00 */
.L_x_172:
[----:B-1----:R1:W2:Y:S02]  /*98a0*/  SYNCS.PHASECHK.TRANS64.TRYWAIT P0, [R2+URZ+0x150], R0 ;  /* 0x00015000020075a7 */ /* 0x0022a400080011ff */
[----:B--2---:R-:W-:Y:S05]  /*98b0*/  @!P0 NANOSLEEP.SYNCS 0x989680 ;  /* 0x009896800000895d */ /* 0x004fea0003900000 */
[----:B------:R-:W2:Y:S02]  /*98c0*/  @!P0 SYNCS.PHASECHK.TRANS64 P0, [R2+URZ+0x150], R0 ;  /* 0x00015000020085a7 */ /* 0x000ea400080010ff */
[----:B--2---:R-:W-:Y:S05]  /*98d0*/  @!P0 BRA `(.L_x_172) ;  /* 0xfffffffc00f08947 */ /* 0x004fea000383ffff */
[----:B------:R-:W-:Y:S05]  /*98e0*/  BRA `(.L_x_173) ;  /* 0xffffff9c00487947 */ /* 0x000fea000383ffff */
.L_x_66:
[----:B------:R-:W-:Y:S07]  /*98f0*/  MOV R0, UR7 ;  /* 0x0000000700007c02 */ /* 0x000fee0008000f00 */
.L_x_174:
[----:B-1----:R1:W2:Y:S02]  /*9900*/  SYNCS.PHASECHK.TRANS64.TRYWAIT P0, [R0+URZ], R2 ;  /* 0x00000002000075a7 */ /* 0x0022a400080011ff */
[----:B--2---:R-:W-:Y:S05]  /*9910*/  @!P0 NANOSLEEP.SYNCS 0x989680 ;  /* 0x009896800000895d */ /* 0x004fea0003900000 */
[----:B------:R-:W2:Y:S02]  /*9920*/  @!P0 SYNCS.PHASECHK.TRANS64 P0, [R0+URZ], R2 ;  /* 0x00000002000085a7 */ /* 0x000ea400080010ff */
[----:B--2---:R-:W-:Y:S05]  /*9930*/  @!P0 BRA `(.L_x_174) ;  /* 0xfffffffc00f08947 */ /* 0x004fea000383ffff */
[----:B------:R-:W-:Y:S05]  /*9940*/  BRA `(.L_x_65) ;  /* 0xffffff9c00647947 */ /* 0x000fea000383ffff */
.L_x_69:
[----:B------:R-:W-:-:S07]  /*9950*/  MOV R0, UR5 ;  /* 0x0000000500007c02 */ /* 0x000fce0008000f00 */
.L_x_175:
[----:B--2---:R2:W3:Y:S02]  /*9960*/  SYNCS.PHASECHK.TRANS64.TRYWAIT P0, [R0+URZ], R2 ;  /* 0x00000002000075a7 */ /* 0x0044e400080011ff */
[----:B---3--:R-:W-:Y:S05]  /*9970*/  @!P0 NANOSLEEP.SYNCS 0x989680 ;  /* 0x009896800000895d */ /* 0x008fea0003900000 */
[----:B------:R-:W3:Y:S02]  /*9980*/  @!P0 SYNCS.PHASECHK.TRANS64 P0, [R0+URZ], R2 ;  /* 0x00000002000085a7 */ /* 0x000ee400080010ff */
[----:B---3--:R-:W-:Y:S05]  /*9990*/  @!P0 BRA `(.L_x_175) ;  /* 0xfffffffc00f08947 */ /* 0x008fea000383ffff */
[----:B------:R-:W-:Y:S05]  /*99a0*/  BRA `(.L_x_176) ;  /* 0xffffffa000187947 */ /* 0x000fea000383ffff */
.L_x_70:
[----:B------:R-:W-:-:S07]  /*99b0*/  MOV R0, UR5 ;  /* 0x0000000500007c02 */ /* 0x000fce0008000f00 */
.L_x_177:
[----:B-1----:R1:W2:Y:S02]  /*99c0*/  SYNCS.PHASECHK.TRANS64.TRYWAIT P0, [R0+URZ], R3 ;  /* 0x00000003000075a7 */ /* 0x0022a400080011ff */
[----:B--2---:R-:W-:Y:S05]  /*99d0*/  @!P0 NANOSLEEP.SYNCS 0x989680 ;  /* 0x009896800000895d */ /* 0x004fea0003900000 */
[----:B------:R-:W2:Y:S02]  /*99e0*/  @!P0 SYNCS.PHASECHK.TRANS64 P0, [R0+URZ], R3 ;  /* 0x00000003000085a7 */ /* 0x000ea400080010ff */
[----:B--2---:R-:W-:Y:S05]  /*99f0*/  @!P0 BRA `(.L_x_177) ;  /* 0xfffffffc00f08947 */ /* 0x004fea000383ffff */
[----:B------:R-:W-:Y:S05]  /*9a00*/  BRA `(.L_x_178) ;  /* 0xffffffa000247947 */ /* 0x000fea000383ffff */
.L_x_71:
[----:B------:R-:W-:-:S07]  /*9a10*/  MOV R0, UR5 ;  /* 0x0000000500007c02 */ /* 0x000fce0008000f00 */
.L_x_179:
[----:B-1----:R1:W2:Y:S02]  /*9a20*/  SYNCS.PHASECHK.TRANS64.TRYWAIT P0, [R0+URZ], R3 ;  /* 0x00000003000075a7 */ /* 0x0022a400080011ff */
[----:B--2---:R-:W-:Y:S05]  /*9a30*/  @!P0 NANOSLEEP.SYNCS 0x989680 ;  /* 0x009896800000895d */ /* 0x004fea0003900000 */
[----:B------:R-:W2:Y:S02]  /*9a40*/  @!P0 SYNCS.PHASECHK.TRANS64 P0, [R0+URZ], R3 ;  /* 0x00000003000085a7 */ /* 0x000ea400080010ff */
[----:B--2---:R-:W-:Y:S05]  /*9a50*/  @!P0 BRA `(.L_x_179) ;  /* 0xfffffffc00f08947 */ /* 0x004fea000383ffff */
[----:B------:R-:W-:Y:S05]  /*9a60*/  BRA `(.L_x_180) ;  /* 0xffffffa000307947 */ /* 0x000fea000383ffff */
.L_x_72:
[----:B-1----:R-:W-:-:S07]  /*9a70*/  MOV R0, UR7 ;  /* 0x0000000700007c02 */ /* 0x002fce0008000f00 */
.L_x_181:
[----:B-1----:R1:W2:Y:S02]  /*9a80*/  SYNCS.PHASECHK.TRANS64.TRYWAIT P0, [R0+URZ], R2 ;  /* 0x00000002000075a7 */ /* 0x0022a400080011ff */
[----:B--2---:R-:W-:Y:S05]  /*9a90*/  @!P0 NANOSLEEP.SYNCS 0x989680 ;  /* 0x009896800000895d */ /* 0x004fea0003900000 */
[----:B------:R-:W2:Y:S02]  /*9aa0*/  @!P0 SYNCS.PHASECHK.TRANS64 P0, [R0+URZ], R2 ;  /* 0x00000002000085a7 */ /* 0x000ea400080010ff */
[----:B--2---:R-:W-:Y:S05]  /*9ab0*/  @!P0 BRA `(.L_x_181) ;  /* 0xfffffffc00f08947 */ /* 0x004fea000383ffff */
[----:B------:R-:W-:Y:S05]  /*9ac0*/  BRA `(.L_x_182) ;  /* 0xffffffa0003c7947 */ /* 0x000fea000383ffff */
.L_x_77:
[----:B--2---:R2:W3:Y:S02]  /*9ad0*/  SYNCS.PHASECHK.TRANS64.TRYWAIT P0, [R0+URZ+0x110], R2 ;  /* 0x00011002000075a7 */ /* 0x0044e400080011ff */
[----:B---3--:R-:W-:Y:S05]  /*9ae0*/  @!P0 NANOSLEEP.SYNCS 0x989680 ;  /* 0x009896800000895d */ /* 0x008fea0003900000 */
[----:B------:R-:W3:Y:S02]  /*9af0*/  @!P0 SYNCS.PHASECHK.TRANS64 P0, [R0+URZ+0x110], R2 ;  /* 0x00011002000085a7 */ /* 0x000ee400080010ff */
[----:B---3--:R-:W-:Y:S05]  /*9b00*/  @!P0 BRA `(.L_x_77) ;  /* 0xfffffffc00f08947 */ /* 0x008fea000383ffff */
[----:B------:R-:W-:Y:S05]  /*9b10*/  BRA `(.L_x_183) ;  /* 0xffffffa400487947 */ /* 0x000fea000383ffff */
.L_x_80:
[----:B------:R-:W-:Y:S07]  /*9b20*/  MOV R0, UR7 ;  /* 0x0000000700007c02 */ /* 0x000fee0008000f00 */
.L_x_184:
[----:B--2---:R2:W3:Y:S02]  /*9b30*/  SYNCS.PHASECHK.TRANS64.TRYWAIT P0, [R0+URZ+0x108], R2 ;  /* 0x00010802000075a7 */ /* 0x0044e400080011ff */
[----:B---3--:R-:W-:Y:S05]  /*9b40*/  @!P0 NANOSLEEP.SYNCS 0x989680 ;  /* 0x009896800000895d */ /* 0x008fea0003900000 */
[----:B------:R-:W3:Y:S02]  /*9b50*/  @!P0 SYNCS.PHASECHK.TRANS64 P0, [R0+URZ+0x108], R2 ;  /* 0x00010802000085a7 */ /* 0x000ee400080010ff */
[----:B---3--:R-:W-:Y:S05]  /*9b60*/  @!P0 BRA `(.L_x_184) ;  /* 0xfffffffc00f08947 */ /* 0x008fea000383ffff */
[----:B------:R-:W-:Y:S05]  /*9b70*/  BRA `(.L_x_79) ;  /* 0xffffffa800287947 */ /* 0x000fea000383ffff */
.L_x_83:
[----:B------:R-:W-:Y:S07]  /*9b80*/  MOV R0, UR7 ;  /* 0x0000000700007c02 */ /* 0x000fee0008000f00 */
.L_x_185:
[----:B-1----:R1:W2:Y:S02]  /*9b90*/  SYNCS.PHASECHK.TRANS64.TRYWAIT P0, [R0+URZ+0xe0], R14 ;  /* 0x0000e00e000075a7 */ /* 0x0022a400080011ff */
[----:B--2---:R-:W-:Y:S05]  /*9ba0*/  @!P0 NANOSLEEP.SYNCS 0x989680 ;  /* 0x009896800000895d */ /* 0x004fea0003900000 */
[----:B------:R-:W2:Y:S02]  /*9bb0*/  @!P0 SYNCS.PHASECHK.TRANS64 P0, [R0+URZ+0xe0], R14 ;  /* 0x0000e00e000085a7 */ /* 0x000ea400080010ff */
[----:B--2---:R-:W-:Y:S05]  /*9bc0*/  @!P0 BRA `(.L_x_185) ;  /* 0xfffffffc00f08947 */ /* 0x004fea000383ffff */
[----:B------:R-:W-:Y:S05]  /*9bd0*/  BRA `(.L_x_186) ;  /* 0xffffffa800a07947 */ /* 0x000fea000383ffff */
.L_x_84:
[----:B------:R-:W-:Y:S07]  /*9be0*/  MOV R0, UR7 ;  /* 0x0000000700007c02 */ /* 0x000fee0008000f00 */
.L_x_187:
[----:B-1----:R1:W2:Y:S02]  /*9bf0*/  SYNCS.PHASECHK.TRANS64.TRYWAIT P0, [R0+URZ+0xe8], R14 ;  /* 0x0000e80e000075a7 */ /* 0x0022a400080011ff */
[----:B--2---:R-:W-:Y:S05]  /*9c00*/  @!P0 NANOSLEEP.SYNCS 0x989680 ;  /* 0x009896800000895d */ /* 0x004fea0003900000 */
[----:B------:R-:W2:Y:S02]  /*9c10*/  @!P0 SYNCS.PHASECHK.TRANS64 P0, [R0+URZ+0xe8], R14 ;  /* 0x0000e80e000085a7 */ /* 0x000ea400080010ff */
[----:B--2---:R-:W-:Y:S05]  /*9c20*/  @!P0 BRA `(.L_x_187) ;  /* 0xfffffffc00f08947 */ /* 0x004fea000383ffff */
[----:B------:R-:W-:Y:S05]  /*9c30*/  BRA `(.L_x_188) ;  /* 0xffffffa800d87947 */ /* 0x000fea000383ffff */
.L_x_85:
[----:B------:R-:W-:Y:S07]  /*9c40*/  MOV R0, UR7 ;  /* 0x0000000700007c02 */ /* 0x000fee0008000f00 */
.L_x_189:
[----:B-1----:R1:W2:Y:S02]  /*9c50*/  SYNCS.PHASECHK.TRANS64.TRYWAIT P0, [R0+URZ+0xf0], R14 ;  /* 0x0000f00e000075a7 */ /* 0x0022a400080011ff */
[----:B--2---:R-:W-:Y:S05]  /*9c60*/  @!P0 NANOSLEEP.SYNCS 0x989680 ;  /* 0x009896800000895d */ /* 0x004fea0003900000 */
[----:B------:R-:W2:Y:S02]  /*9c70*/  @!P0 SYNCS.PHASECHK.TRANS64 P0, [R0+URZ+0xf0], R14 ;  /* 0x0000f00e000085a7 */ /* 0x000ea400080010ff */
[----:B--2---:R-:W-:Y:S05]  /*9c80*/  @!P0 BRA `(.L_x_189) ;  /* 0xfffffffc00f08947 */ /* 0x004fea000383ffff */
[----:B------:R-:W-:Y:S05]  /*9c90*/  BRA `(.L_x_190) ;  /* 0xffffffac001c7947 */ /* 0x000fea000383ffff */
.L_x_86:
[----:B------:R-:W-:Y:S07]  /*9ca0*/  MOV R0, UR7 ;  /* 0x0000000700007c02 */ /* 0x000fee0008000f00 */
.L_x_191:
[----:B-1----:R1:W2:Y:S02]  /*9cb0*/  SYNCS.PHASECHK.TRANS64.TRYWAIT P0, [R0+URZ+0xf8], R14 ;  /* 0x0000f80e000075a7 */ /* 0x0022a400080011ff */
[----:B--2---:R-:W-:Y:S05]  /*9cc0*/  @!P0 NANOSLEEP.SYNCS 0x989680 ;  /* 0x009896800000895d */ /* 0x004fea0003900000 */
[----:B------:R-:W2:Y:S02]  /*9cd0*/  @!P0 SYNCS.PHASECHK.TRANS64 P0, [R0+URZ+0xf8], R14 ;  /* 0x0000f80e000085a7 */ /* 0x000ea400080010ff */
[----:B--2---:R-:W-:Y:S05]  /*9ce0*/  @!P0 BRA `(.L_x_191) ;  /* 0xfffffffc00f08947 */ /* 0x004fea000383ffff */
[----:B------:R-:W-:Y:S05]  /*9cf0*/  BRA `(.L_x_192) ;  /* 0xffffffac00a07947 */ /* 0x000fea000383ffff */
.L_x_88:
[----:B------:R-:W-:-:S07]  /*9d00*/  MOV R0, UR7 ;  /* 0x0000000700007c02 */ /* 0x000fce0008000f00 */
.L_x_193:
[----:B-1----:R1:W3:Y:S02]  /*9d10*/  SYNCS.PHASECHK.TRANS64.TRYWAIT P0, [R0+URZ+0xe0], R2 ;  /* 0x0000e002000075a7 */ /* 0x0022e400080011ff */
[----:B---3--:R-:W-:Y:S05]  /*9d20*/  @!P0 NANOSLEEP.SYNCS 0x989680 ;  /* 0x009896800000895d */ /* 0x008fea0003900000 */
[----:B------:R-:W3:Y:S02]  /*9d30*/  @!P0 SYNCS.PHASECHK.TRANS64 P0, [R0+URZ+0xe0], R2 ;  /* 0x0000e002000085a7 */ /* 0x000ee400080010ff */
[----:B---3--:R-:W-:Y:S05]  /*9d40*/  @!P0 BRA `(.L_x_193) ;  /* 0xfffffffc00f08947 */ /* 0x008fea000383ffff */
[----:B------:R-:W-:Y:S05]  /*9d50*/  BRA `(.L_x_194) ;  /* 0xffffffb000107947 */ /* 0x000fea000383ffff */
.L_x_89:
[----:B-1----:R-:W-:-:S07]  /*9d60*/  MOV R0, UR7 ;  /* 0x0000000700007c02 */ /* 0x002fce0008000f00 */
.L_x_195:
[----:B-1----:R1:W3:Y:S02]  /*9d70*/  SYNCS.PHASECHK.TRANS64.TRYWAIT P0, [R0+URZ+0xe8], R2 ;  /* 0x0000e802000075a7 */ /* 0x0022e400080011ff */
[----:B---3--:R-:W-:Y:S05]  /*9d80*/  @!P0 NANOSLEEP.SYNCS 0x989680 ;  /* 0x009896800000895d */ /* 0x008fea0003900000 */
[----:B------:R-:W3:Y:S02]  /*9d90*/  @!P0 SYNCS.PHASECHK.TRANS64 P0, [R0+URZ+0xe8], R2 ;  /* 0x0000e802000085a7 */ /* 0x000ee400080010ff */
[----:B---3--:R-:W-:Y:S05]  /*9da0*/  @!P0 BRA `(.L_x_195) ;  /* 0xfffffffc00f08947 */ /* 0x008fea000383ffff */
[----:B------:R-:W-:Y:S05]  /*9db0*/  BRA `(.L_x_196) ;  /* 0xffffffb000007947 */ /* 0x000fea000383ffff */
.L_x_90:
[----:B-1----:R-:W-:-:S07]  /*9dc0*/  MOV R0, UR7 ;  /* 0x0000000700007c02 */ /* 0x002fce0008000f00 */
.L_x_197:
[----:B-1----:R1:W3:Y:S02]  /*9dd0*/  SYNCS.PHASECHK.TRANS64.TRYWAIT P0, [R0+URZ+0xf0], R2 ;  /* 0x0000f002000075a7 */ /* 0x0022e400080011ff */
[----:B---3--:R-:W-:Y:S05]  /*9de0*/  @!P0 NANOSLEEP.SYNCS 0x989680 ;  /* 0x009896800000895d */ /* 0x008fea0003900000 */
[----:B------:R-:W3:Y:S02]  /*9df0*/  @!P0 SYNCS.PHASECHK.TRANS64 P0, [R0+URZ+0xf0], R2 ;  /* 0x0000f002000085a7 */ /* 0x000ee400080010ff */
[----:B---3--:R-:W-:Y:S05]  /*9e00*/  @!P0 BRA `(.L_x_197) ;  /* 0xfffffffc00f08947 */ /* 0x008fea000383ffff */
[----:B------:R-:W-:Y:S05]  /*9e10*/  BRA `(.L_x_198) ;  /* 0xffffffac00f07947 */ /* 0x000fea000383ffff */
.L_x_92:
[----:B--2---:R2:W4:Y:S02]  /*9e20*/  SYNCS.PHASECHK.TRANS64.TRYWAIT P0, [R0+URZ+0x110], R2 ;  /* 0x00011002000075a7 */ /* 0x00452400080011ff */
[----:B----4-:R-:W-:Y:S05]  /*9e30*/  @!P0 NANOSLEEP.SYNCS 0x989680 ;  /* 0x009896800000895d */ /* 0x010fea0003900000 */
[----:B------:R-:W4:Y:S02]  /*9e40*/  @!P0 SYNCS.PHASECHK.TRANS64 P0, [R0+URZ+0x110], R2 ;  /* 0x00011002000085a7 */ /* 0x000f2400080010ff */
[----:B----4-:R-:W-:Y:S05]  /*9e50*/  @!P0 BRA `(.L_x_92) ;  /* 0xfffffffc00f08947 */ /* 0x010fea000383ffff */
[----:B------:R-:W-:Y:S05]  /*9e60*/  BRA `(.L_x_199) ;  /* 0xffffffb000b87947 */ /* 0x000fea000383ffff */
.L_x_103:
[----:B-1----:R-:W-:Y:S04]  /*9e70*/  MOV R2, UR48 ;  /* 0x0000003000027c02 */ /* 0x002fe80008000f00 */
[----:B------:R1:W3:Y:S03]  /*9e80*/  SYNCS.PHASECHK.TRANS64.TRYWAIT P1, [R2+URZ+0xc0], R3 ;  /* 0x0000c003020075a7 */ /* 0x0002e600080211ff */
[----:B---3--:R-:W-:Y:S05]  /*9e90*/  @!P1 NANOSLEEP.SYNCS 0x989680 ;  /* 0x009896800000995d */ /* 0x008fea0003900000 */
[----:B------:R-:W3:Y:S02]  /*9ea0*/  @!P1 SYNCS.PHASECHK.TRANS64 P1, [R2+URZ+0xc0], R3 ;  /* 0x0000c003020095a7 */ /* 0x000ee400080210ff */
[----:B---3--:R-:W-:Y:S05]  /*9eb0*/  @!P1 BRA `(.L_x_103) ;  /* 0xfffffffc00ec9947 */ /* 0x008fea000383ffff */
[----:B------:R-:W-:Y:S05]  /*9ec0*/  BRA `(.L_x_102) ;  /* 0xffffffbc00c47947 */ /* 0x000fea000383ffff */
.L_x_105:
[----:B-1----:R1:W4:Y:S02]  /*9ed0*/  SYNCS.PHASECHK.TRANS64.TRYWAIT P0, [R64+URZ+0x130], R0 ;  /* 0x00013000400075a7 */ /* 0x00232400080011ff */
[----:B----4-:R-:W-:Y:S05]  /*9ee0*/  @!P0 NANOSLEEP.SYNCS 0x989680 ;  /* 0x009896800000895d */ /* 0x010fea0003900000 */
[----:B------:R-:W4:Y:S02]  /*9ef0*/  @!P0 SYNCS.PHASECHK.TRANS64 P0, [R64+URZ+0x130], R0 ;  /* 0x00013000400085a7 */ /* 0x000f2400080010ff */
[----:B----4-:R-:W-:Y:S05]  /*9f00*/  @!P0 BRA `(.L_x_105) ;  /* 0xfffffffc00f08947 */ /* 0x010fea000383ffff */
[----:B------:R-:W-:Y:S05]  /*9f10*/  BRA `(.L_x_104) ;  /* 0xffffffbc00ec7947 */ /* 0x000fea000383ffff */
.L_x_114:
[----:B--2---:R2:W4:Y:S02]  /*9f20*/  SYNCS.PHASECHK.TRANS64.TRYWAIT P0, [R2+URZ+0xc0], R0 ;  /* 0x0000c000020075a7 */ /* 0x00452400080011ff */
[----:B----4-:R-:W-:Y:S05]  /*9f30*/  @!P0 NANOSLEEP.SYNCS 0x989680 ;  /* 0x009896800000895d */ /* 0x010fea0003900000 */
[----:B------:R-:W4:Y:S02]  /*9f40*/  @!P0 SYNCS.PHASECHK.TRANS64 P0, [R2+URZ+0xc0], R0 ;  /* 0x0000c000020085a7 */ /* 0x000f2400080010ff */
[----:B----4-:R-:W-:Y:S05]  /*9f50*/  @!P0 BRA `(.L_x_114) ;  /* 0xfffffffc00f08947 */ /* 0x010fea000383ffff */
[----:B------:R-:W-:Y:S05]  /*9f60*/  BRA `(.L_x_113) ;  /* 0xffffffc800c87947 */ /* 0x000fea000383ffff */
.L_x_122:
[----:B--2---:R2:W4:Y:S02]  /*9f70*/  SYNCS.PHASECHK.TRANS64.TRYWAIT P0, [R0+URZ+0xc0], R6 ;  /* 0x0000c006000075a7 */ /* 0x00452400080011ff */
[----:B----4-:R-:W-:Y:S05]  /*9f80*/  @!P0 NANOSLEEP.SYNCS 0x989680 ;  /* 0x009896800000895d */ /* 0x010fea0003900000 */
[----:B------:R-:W4:Y:S02]  /*9f90*/  @!P0 SYNCS.PHASECHK.TRANS64 P0, [R0+URZ+0xc0], R6 ;  /* 0x0000c006000085a7 */ /* 0x000f2400080010ff */
[----:B----4-:R-:W-:Y:S05]  /*9fa0*/  @!P0 BRA `(.L_x_122) ;  /* 0xfffffffc00f08947 */ /* 0x010fea000383ffff */
[----:B------:R-:W-:Y:S05]  /*9fb0*/  BRA `(.L_x_121) ;  /* 0xffffffd400c87947 */ /* 0x000fea000383ffff */
.L_x_130:
[----:B--2---:R2:W4:Y:S02]  /*9fc0*/  SYNCS.PHASECHK.TRANS64.TRYWAIT P0, [R0+URZ+0xc0], R5 ;  /* 0x0000c005000075a7 */ /* 0x00452400080011ff */
[----:B----4-:R-:W-:Y:S05]  /*9fd0*/  @!P0 NANOSLEEP.SYNCS 0x989680 ;  /* 0x009896800000895d */ /* 0x010fea0003900000 */
[----:B------:R-:W4:Y:S02]  /*9fe0*/  @!P0 SYNCS.PHASECHK.TRANS64 P0, [R0+URZ+0xc0], R5 ;  /* 0x0000c005000085a7 */ /* 0x000f2400080010ff */
[----:B----4-:R-:W-:Y:S05]  /*9ff0*/  @!P0 BRA `(.L_x_130) ;  /* 0xfffffffc00f08947 */ /* 0x010fea000383ffff */
[----:B------:R-:W-:Y:S05]  /*a000*/  BRA `(.L_x_129) ;  /* 0xffffffe000c87947 */ /* 0x000fea000383ffff */
        .weak           $__internal_0_$__cuda_sm10x_tcgen05_guardrail_trap_col_being_dealloced_not_returned_by_alloc
        .type           $__internal_0_$__cuda_sm10x_tcgen05_guardrail_trap_col_being_dealloced_not_returned_by_alloc,@function
        .size           $__internal_0_$__cuda_sm10x_tcgen05_guardrail_trap_col_being_dealloced_not_returned_by_alloc,($__internal_1_$__cuda_sm10x_tcgen05_guardrail_trap_phase_invalid_during_alloc - $__internal_0_$__cuda_sm10x_tcgen05_guardrail_trap_col_being_dealloced_not_returned_by_alloc)
$__internal_0_$__cuda_sm10x_tcgen05_guardrail_trap_col_being_dealloced_not_returned_by_alloc:
[----:B------:R-:W-:Y:S05]  /*a010*/  BPT.TRAP 0x1 ;  /* 0x000000040000795c */ /* 0x000fea0000300000 */
[----:B------:R-:W-:-:S04]  /*a020*/  HFMA2 R3, -RZ, RZ, 0, 0 ;  /* 0x00000000ff037431 */ /* 0x000fc800000001ff */
[----:B------:R-:W-:Y:S05]  /*a030*/  RET.REL.NODEC R2 `(_ZN7cutlass13device_kernelINS_4gemm6kernel13GemmUniversalIN4cute5tupleIJiiiiEEENS1_10collective13CollectiveMmaINS1_35MainloopSm100TmaUmmaWarpSpecializedILi12ELi2ELi4ENS5_IJNS4_1CILi1EEESB_SB_EEEEENS5_IJNSA_ILi128EEESE_NSA_ILi32EEEEEENS_10bfloat16_tENS5_IJlSB_lEEESH_SI_NS4_8TiledMMAINS4_8MMA_AtomIJNS4_20SM100_MMA_F16BF16_SSISH_SH_fLi128ELi128ELNS4_4UMMA5MajorE0ELSN_0ELNSM_7ScaleInE0ELSO_0EEEEEENS4_6LayoutISC_NS5_IJNSA_ILi0EEESS_SS_EEEEENS5_IJNS4_10UnderscoreESV_SV_EEEEENS4_13SM90_TMA_LOADENS4_14ComposedLayoutINS4_7SwizzleILi2ELi4ELi3EEENS4_18smem_ptr_flag_bitsILi16EEENSR_INS5_IJNSA_ILi8EEESF_EEENS5_IJSF_SB_EEEEEEEvNS4_8identityESY_S18_vS19_EENS_8epilogue10collective18CollectiveEpilogueINS1B_23Sm100TmaWarpSpecializedILi4ELi2ELi32ELb1ELb0EEEJSG_NS5_IJNSR_ISE_SB_EENSR_ISF_SB_EEEEESH_SI_SH_SI_NS1B_6fusion15FusionCallbacksIS1F_NS1J_17LinearCombinationISH_fSH_fLNS_15FloatRoundStyleE2EEESG_S1I_JEEENS4_5SM1004TMEM4LOAD26SM100_TMEM_LOAD_32dp32b32xESY_S18_NS4_39AutoVectorizingCopyWithAssumedAlignmentILi128EEENS4_14SM90_TMA_STOREES18_S1U_S1U_EEEvvEEEEvNT_6ParamsE) ;  /* 0xffffff5c02f07950 */ /* 0x000fea0003c3ffff */
        .weak           $__internal_1_$__cuda_sm10x_tcgen05_guardrail_trap_phase_invalid_during_alloc
        .type           $__internal_1_$__cuda_sm10x_tcgen05_guardrail_trap_phase_invalid_during_alloc,@function
        .size           $__internal_1_$__cuda_sm10x_tcgen05_guardrail_trap_phase_invalid_during_alloc,($__internal_2_$__cuda_sm10x_tcgen05_guardrail_trap_unallocated_columns_being_dealloced - $__internal_1_$__cuda_sm10x_tcgen05_guardrail_trap_phase_invalid_during_alloc)
$__internal_1_$__cuda_sm10x_tcgen05_guardrail_trap_phase_invalid_during_alloc:
[----:B------:R-:W-:Y:S05]  /*a040*/  BPT.TRAP 0x1 ;  /* 0x000000040000795c */ /* 0x000fea0000300000 */
[----:B------:R-:W-:-:S04]  /*a050*/  MOV R3, 0x0 ;  /* 0x0000000000037802 */ /* 0x000fc80000000f00 */
[----:B------:R-:W-:Y:S05]  /*a060*/  RET.REL.NODEC R2 `(_ZN7cutlass13device_kernelINS_4gemm6kernel13GemmUniversalIN4cute5tupleIJiiiiEEENS1_10collective13CollectiveMmaINS1_35MainloopSm100TmaUmmaWarpSpecializedILi12ELi2ELi4ENS5_IJNS4_1CILi1EEESB_SB_EEEEENS5_IJNSA_ILi128EEESE_NSA_ILi32EEEEEENS_10bfloat16_tENS5_IJlSB_lEEESH_SI_NS4_8TiledMMAINS4_8MMA_AtomIJNS4_20SM100_MMA_F16BF16_SSISH_SH_fLi128ELi128ELNS4_4UMMA5MajorE0ELSN_0ELNSM_7ScaleInE0ELSO_0EEEEEENS4_6LayoutISC_NS5_IJNSA_ILi0EEESS_SS_EEEEENS5_IJNS4_10UnderscoreESV_SV_EEEEENS4_13SM90_TMA_LOADENS4_14ComposedLayoutINS4_7SwizzleILi2ELi4ELi3EEENS4_18smem_ptr_flag_bitsILi16EEENSR_INS5_IJNSA_ILi8EEESF_EEENS5_IJSF_SB_EEEEEEEvNS4_8identityESY_S18_vS19_EENS_8epilogue10collective18CollectiveEpilogueINS1B_23Sm100TmaWarpSpecializedILi4ELi2ELi32ELb1ELb0EEEJSG_NS5_IJNSR_ISE_SB_EENSR_ISF_SB_EEEEESH_SI_SH_SI_NS1B_6fusion15FusionCallbacksIS1F_NS1J_17LinearCombinationISH_fSH_fLNS_15FloatRoundStyleE2EEESG_S1I_JEEENS4_5SM1004TMEM4LOAD26SM100_TMEM_LOAD_32dp32b32xESY_S18_NS4_39AutoVectorizingCopyWithAssumedAlignmentILi128EEENS4_14SM90_TMA_STOREES18_S1U_S1U_EEEvvEEEEvNT_6ParamsE) ;  /* 0xffffff5c02e47950 */ /* 0x000fea0003c3ffff */
        .weak           $__internal_2_$__cuda_sm10x_tcgen05_guardrail_trap_unallocated_columns_being_dealloced
        .type           $__internal_2_$__cuda_sm10x_tcgen05_guardrail_trap_unallocated_columns_being_dealloced,@function
        .size           $__internal_2_$__cuda_sm10x_tcgen05_guardrail_trap_unallocated_columns_being_dealloced,(.L_x_201 - $__internal_2_$__cuda_sm10x_tcgen05_guardrail_trap_unallocated_columns_being_dealloced)
$__internal_2_$__cuda_sm10x_tcgen05_guardrail_trap_unallocated_columns_being_dealloced:
[----:B------:R-:W-:Y:S05]  /*a070*/  BPT.TRAP 0x1 ;  /* 0x000000040000795c */ /* 0x000fea0000300000 */
[----:B------:R-:W-:-:S04]  /*a080*/  HFMA2 R3, -RZ, RZ, 0, 0 ;  /* 0x00000000ff037431 */ /* 0x000fc800000001ff */
[----:B------:R-:W-:Y:S05]  /*a090*/  RET.REL.NODEC R2 `(_ZN7cutlass13device_kernelINS_4gemm6kernel13GemmUniversalIN4cute5tupleIJiiiiEEENS1_10collective13CollectiveMmaINS1_35MainloopSm100TmaUmmaWarpSpecializedILi12ELi2ELi4ENS5_IJNS4_1CILi1EEESB_SB_EEEEENS5_IJNSA_ILi128EEESE_NSA_ILi32EEEEEENS_10bfloat16_tENS5_IJlSB_lEEESH_SI_NS4_8TiledMMAINS4_8MMA_AtomIJNS4_20SM100_MMA_F16BF16_SSISH_SH_fLi128ELi128ELNS4_4UMMA5MajorE0ELSN_0ELNSM_7ScaleInE0ELSO_0EEEEEENS4_6LayoutISC_NS5_IJNSA_ILi0EEESS_SS_EEEEENS5_IJNS4_10UnderscoreESV_SV_EEEEENS4_13SM90_TMA_LOADENS4_14ComposedLayoutINS4_7SwizzleILi2ELi4ELi3EEENS4_18smem_ptr_flag_bitsILi16EEENSR_INS5_IJNSA_ILi8EEESF_EEENS5_IJSF_SB_EEEEEEEvNS4_8identityESY_S18_vS19_EENS_8epilogue10collective18CollectiveEpilogueINS1B_23Sm100TmaWarpSpecializedILi4ELi2ELi32ELb1ELb0EEEJSG_NS5_IJNSR_ISE_SB_EENSR_ISF_SB_EEEEESH_SI_SH_SI_NS1B_6fusion15FusionCallbacksIS1F_NS1J_17LinearCombinationISH_fSH_fLNS_15FloatRoundStyleE2EEESG_S1I_JEEENS4_5SM1004TMEM4LOAD26SM100_TMEM_LOAD_32dp32b32xESY_S18_NS4_39AutoVectorizingCopyWithAssumedAlignmentILi128EEENS4_14SM90_TMA_STOREES18_S1U_S1U_EEEvvEEEEvNT_6ParamsE) ;  /* 0xffffff5c02d87950 */ /* 0x000fea0003c3ffff */
.L_x_200:
[----:B------:R-:W-:-:S00]  /*a0a0*/  BRA `(.L_x_200) ;  /* 0xfffffffc00fc7947 */ /* 0x000fc0000383ffff */
[----:B------:R-:W-:-:S00]  /*a0b0*/  NOP ;  /* 0x0000000000007918 */ /* 0x000fc00000000000 */
        /* <DEDUP_REMOVED lines=12> */
.L_x_201:


//--------------------- .nv.global.init           --------------------------
	.section	.nv.global.init,"aw",@progbits
.nv.global.init:
	.type		$str$27,@object
	.size		$str$27,($str$28 - $str$27)
$str$27:
        /*0000*/ 	.byte	0x28, 0x61, 0x64, 0x64, 0x72, 0x65, 0x73, 0x73, 0x20, 0x26, 0x20, 0x6d, 0x61, 0x73, 0x6b, 0x29
        /*0010*/ 	.byte	0x20, 0x3d, 0x3d, 0x20, 0x30, 0x00
	.type		$str$28,@object
	.size		$str$28,($str$26 - $str$28)
$str$28:
        /*0016*/ 	.byte	0x2f, 0x74, 0x6d, 0x70, 0x2f, 0x63, 0x75, 0x74, 0x6c, 0x61, 0x73, 0x73, 0x5f, 0x73, 0x77, 0x65
        /*0026*/ 	.byte	0x65, 0x70, 0x5f, 0x73, 0x72, 0x63, 0x2f, 0x69, 0x6e, 0x63, 0x6c, 0x75, 0x64, 0x65, 0x2f, 0x63
        /*0036*/ 	.byte	0x75, 0x74, 0x65, 0x2f, 0x70, 0x6f, 0x69, 0x6e, 0x74, 0x65, 0x72, 0x5f, 0x66, 0x6c, 0x61, 0x67
        /*0046*/ 	.byte	0x67, 0x65, 0x64, 0x2e, 0x68, 0x70, 0x70, 0x00
	.type		$str$26,@object
	.size		$str$26,($str$25 - $str$26)
$str$26:
        /*004e*/ 	.byte	0x2f, 0x74, 0x6d, 0x70, 0x2f, 0x63, 0x75, 0x74, 0x6c, 0x61, 0x73, 0x73, 0x5f, 0x73, 0x77, 0x65
        /*005e*/ 	.byte	0x65, 0x70, 0x5f, 0x73, 0x72, 0x63, 0x2f, 0x69, 0x6e, 0x63, 0x6c, 0x75, 0x64, 0x65, 0x2f, 0x63
        /*006e*/ 	.byte	0x75, 0x74, 0x65, 0x2f, 0x61, 0x74, 0x6f, 0x6d, 0x2f, 0x63, 0x6f, 0x70, 0x79, 0x5f, 0x74, 0x72
        /*007e*/ 	.byte	0x61, 0x69, 0x74, 0x73, 0x5f, 0x73, 0x6d, 0x31, 0x30, 0x30, 0x2e, 0x68, 0x70, 0x70, 0x00
	.type		$str$25,@object
	.size		$str$25,(__unnamed_1 - $str$25)
$str$25:
        /*008d*/ 	.byte	0x28, 0x28, 0x75, 0x69, 0x6e, 0x74, 0x33, 0x32, 0x5f, 0x74, 0x28, 0x74, 0x68, 0x72, 0x65, 0x61
        /*009d*/ 	.byte	0x64, 0x49, 0x64, 0x78, 0x2e, 0x78, 0x29, 0x20, 0x2f, 0x20, 0x33, 0x32, 0x29, 0x20, 0x25, 0x20
        /*00ad*/ 	.byte	0x34, 0x29, 0x20, 0x3d, 0x3d, 0x20, 0x28, 0x28, 0x28, 0x74, 0x6d, 0x65, 0x6d, 0x5f, 0x61, 0x64
        /*00bd*/ 	.byte	0x64, 0x72, 0x20, 0x3e, 0x3e, 0x20, 0x31, 0x36, 0x29, 0x20, 0x2f, 0x20, 0x33, 0x32, 0x29, 0x20
        /*00cd*/ 	.byte	0x25, 0x20, 0x34, 0x29, 0x00
	.type		__unnamed_1,@object
	.size		__unnamed_1,(__unnamed_2 - __unnamed_1)
__unnamed_1:
        /*00d2*/ 	.byte	0x61, 0x75, 0x74, 0x6f, 0x20, 0x63, 0x75, 0x74, 0x65, 0x3a, 0x3a, 0x61, 0x73, 0x5f, 0x70, 0x6f
        /* <DEDUP_REMOVED lines=24> */
        /*0262*/ 	.byte	0x34, 0x30, 0x39, 0x36, 0x3e, 0x3e, 0x3e, 0x3e, 0x5d, 0x00
	.type		__unnamed_2,@object
	.size		__unnamed_2,(.L_2 - __unnamed_2)
__unnamed_2:
        /* <DEDUP_REMOVED lines=42> */
        /*050c*/ 	.byte	0x3e, 0x3e, 0x5d, 0x00
.L_2:


//--------------------- .nv.shared._ZN7cutlass13device_kernelINS_4gemm6kernel13GemmUniversalIN4cute5tupleIJiiiiEEENS1_10collective13CollectiveMmaINS1_35MainloopSm100TmaUmmaWarpSpecializedILi12ELi2ELi4ENS5_IJNS4_1CILi1EEESB_SB_EEEEENS5_IJNSA_ILi128EEESE_NSA_ILi32EEEEEENS_10bfloat16_tENS5_IJlSB_lEEESH_SI_NS4_8TiledMMAINS4_8MMA_AtomIJNS4_20SM100_MMA_F16BF16_SSISH_SH_fLi128ELi128ELNS4_4UMMA5MajorE0ELSN_0ELNSM_7ScaleInE0ELSO_0EEEEEENS4_6LayoutISC_NS5_IJNSA_ILi0EEESS_SS_EEEEENS5_IJNS4_10UnderscoreESV_SV_EEEEENS4_13SM90_TMA_LOADENS4_14ComposedLayoutINS4_7SwizzleILi2ELi4ELi3EEENS4_18smem_ptr_flag_bitsILi16EEENSR_INS5_IJNSA_ILi8EEESF_EEENS5_IJSF_SB_EEEEEEEvNS4_8identityESY_S18_vS19_EENS_8epilogue10collective18CollectiveEpilogueINS1B_23Sm100TmaWarpSpecializedILi4ELi2ELi32ELb1ELb0EEEJSG_NS5_IJNSR_ISE_SB_EENSR_ISF_SB_EEEEESH_SI_SH_SI_NS1B_6fusion15FusionCallbacksIS1F_NS1J_17LinearCombinationISH_fSH_fLNS_15FloatRoundStyleE2EEESG_S1I_JEEENS4_5SM1004TMEM4LOAD26SM100_TMEM_LOAD_32dp32b32xESY_S18_NS4_39AutoVectorizingCopyWithAssumedAlignmentILi128EEENS4_14SM90_TMA_STOREES18_S1U_S1U_EEEvvEEEEvNT_6ParamsE --------------------------
	.section	.nv.shared._ZN7cutlass13device_kernelINS_4gemm6kernel13GemmUniversalIN4cute5tupleIJiiiiEEENS1_10collective13CollectiveMmaINS1_35MainloopSm100TmaUmmaWarpSpecializedILi12ELi2ELi4ENS5_IJNS4_1CILi1EEESB_SB_EEEEENS5_IJNSA_ILi128EEESE_NSA_ILi32EEEEEENS_10bfloat16_tENS5_IJlSB_lEEESH_SI_NS4_8TiledMMAINS4_8MMA_AtomIJNS4_20SM100_MMA_F16BF16_SSISH_SH_fLi128ELi128ELNS4_4UMMA5MajorE0ELSN_0ELNSM_7ScaleInE0ELSO_0EEEEEENS4_6LayoutISC_NS5_IJNSA_ILi0EEESS_SS_EEEEENS5_IJNS4_10UnderscoreESV_SV_EEEEENS4_13SM90_TMA_LOADENS4_14ComposedLayoutINS4_7SwizzleILi2ELi4ELi3EEENS4_18smem_ptr_flag_bitsILi16EEENSR_INS5_IJNSA_ILi8EEESF_EEENS5_IJSF_SB_EEEEEEEvNS4_8identityESY_S18_vS19_EENS_8epilogue10collective18CollectiveEpilogueINS1B_23Sm100TmaWarpSpecializedILi4ELi2ELi32ELb1ELb0EEEJSG_NS5_IJNSR_ISE_SB_EENSR_ISF_SB_EEEEESH_SI_SH_SI_NS1B_6fusion15FusionCallbacksIS1F_NS1J_17LinearCombinationISH_fSH_fLNS_15FloatRoundStyleE2EEESG_S1I_JEEENS4_5SM1004TMEM4LOAD26SM100_TMEM_LOAD_32dp32b32xESY_S18_NS4_39AutoVectorizingCopyWithAssumedAlignmentILi128EEENS4_14SM90_TMA_STOREES18_S1U_S1U_EEEvvEEEEvNT_6ParamsE,"aw",@nobits
	.sectionflags	@""
	.align	16
	.zero		1024


//--------------------- .nv.shared.reserved.0     --------------------------
	.section	.nv.shared.reserved.0,"aw",@nobits
	.weak		__nv_reservedSMEM_offset_0_alias
	.size		__nv_reservedSMEM_offset_0_alias, 0, 64
	.other		__nv_reservedSMEM_offset_0_alias,@"STO_CUDA_RESERVED_SHARED STV_DEFAULT"
__nv_reservedSMEM_offset_0_alias:
	.zero		0
.nv.shared.reserved.0:
	.zero		64
	.weak		__nv_reservedSMEM_tcgen05_partition
	.type		__nv_reservedSMEM_tcgen05_partition,@object
	.size		__nv_reservedSMEM_tcgen05_partition,(.L_0 - __nv_reservedSMEM_tcgen05_partition)
__nv_reservedSMEM_tcgen05_partition:
	.zero		32
.L_0:


//--------------------- .nv.global                --------------------------
	.section	.nv.global,"aw",@nobits
.nv.global:
	.type		_ZN40_INTERNAL_fb10f63b_4_k_cu_62eaa19d_317644cute1_E,@object
	.size		_ZN40_INTERNAL_fb10f63b_4_k_cu_62eaa19d_317644cute1_E,(_ZN40_INTERNAL_fb10f63b_4_k_cu_62eaa19d_317644cuda3std3__45__cpo6cbeginE - _ZN40_INTERNAL_fb10f63b_4_k_cu_62eaa19d_317644cute1_E)
_ZN40_INTERNAL_fb10f63b_4_k_cu_62eaa19d_317644cute1_E:
	.zero		1
	.type		_ZN40_INTERNAL_fb10f63b_4_k_cu_62eaa19d_317644cuda3std3__45__cpo6cbeginE,@object
	.size		_ZN40_INTERNAL_fb10f63b_4_k_cu_62eaa19d_317644cuda3std3__45__cpo6cbeginE,(_ZN40_INTERNAL_fb10f63b_4_k_cu_62eaa19d_317644cuda3std3__48in_placeE - _ZN40_INTERNAL_fb10f63b_4_k_cu_62eaa19d_317644cuda3std3__45__cpo6cbeginE)
_ZN40_INTERNAL_fb10f63b_4_k_cu_62eaa19d_317644cuda3std3__45__cpo6cbeginE:
	.zero		1
	.type		_ZN40_INTERNAL_fb10f63b_4_k_cu_62eaa19d_317644cuda3std3__48in_placeE,@object
	.size		_ZN40_INTERNAL_fb10f63b_4_k_cu_62eaa19d_317644cuda3std3__48in_placeE,(_ZN40_INTERNAL_fb10f63b_4_k_cu_62eaa19d_317644cuda3std6ranges3__45__cpo9iter_moveE - _ZN40_INTERNAL_fb10f63b_4_k_cu_62eaa19d_317644cuda3std3__48in_placeE)
_ZN40_INTERNAL_fb10f63b_4_k_cu_62eaa19d_317644cuda3std3__48in_placeE:
	.zero		1
	.type		_ZN40_INTERNAL_fb10f63b_4_k_cu_62eaa19d_317644cuda3std6ranges3__45__cpo9iter_moveE,@object
	.size		_ZN40_INTERNAL_fb10f63b_4_k_cu_62eaa19d_317644cuda3std6ranges3__45__cpo9iter_moveE,(_ZN40_INTERNAL_fb10f63b_4_k_cu_62eaa19d_317644cuda3std3__45__cpo5beginE - _ZN40_INTERNAL_fb10f63b_4_k_cu_62eaa19d_317644cuda3std6ranges3__45__cpo9iter_moveE)
_ZN40_INTERNAL_fb10f63b_4_k_cu_62eaa19d_317644cuda3std6ranges3__45__cpo9iter_moveE:
	.zero		1
	.type		_ZN40_INTERNAL_fb10f63b_4_k_cu_62eaa19d_317644cuda3std3__45__cpo5beginE,@object
	.size		_ZN40_INTERNAL_fb10f63b_4_k_cu_62eaa19d_317644cuda3std3__45__cpo5beginE,(_ZN40_INTERNAL_fb10f63b_4_k_cu_62eaa19d_317644cuda3std3__442_GLOBAL__N__fb10f63b_4_k_cu_62eaa19d_317646ignoreE - _ZN40_INTERNAL_fb10f63b_4_k_cu_62eaa19d_317644cuda3std3__45__cpo5beginE)
_ZN40_INTERNAL_fb10f63b_4_k_cu_62eaa19d_317644cuda3std3__45__cpo5beginE:
	.zero		1
	.type		_ZN40_INTERNAL_fb10f63b_4_k_cu_62eaa19d_317644cuda3std3__442_GLOBAL__N__fb10f63b_4_k_cu_62eaa19d_317646ignoreE,@object
	.size		_ZN40_INTERNAL_fb10f63b_4_k_cu_62eaa19d_317644cuda3std3__442_GLOBAL__N__fb10f63b_4_k_cu_62eaa19d_317646ignoreE,(_ZN40_INTERNAL_fb10f63b_4_k_cu_62eaa19d_317644cute7productE - _ZN40_INTERNAL_fb10f63b_4_k_cu_62eaa19d_317644cuda3std3__442_GLOBAL__N__fb10f63b_4_k_cu_62eaa19d_317646ignoreE)
_ZN40_INTERNAL_fb10f63b_4_k_cu_62eaa19d_317644cuda3std3__442_GLOBAL__N__fb10f63b_4_k_cu_62eaa19d_317646ignoreE:
	.zero		1
	.type		_ZN40_INTERNAL_fb10f63b_4_k_cu_62eaa19d_317644cute7productE,@object
	.size		_ZN40_INTERNAL_fb10f63b_4_k_cu_62eaa19d_317644cute7productE,(_ZN40_INTERNAL_fb10f63b_4_k_cu_62eaa19d_317644cuda3std3__45__cpo3endE - _ZN40_INTERNAL_fb10f63b_4_k_cu_62eaa19d_317644cute7productE)
_ZN40_INTERNAL_fb10f63b_4_k_cu_62eaa19d_317644cute7productE:
	.zero		1
	.type		_ZN40_INTERNAL_fb10f63b_4_k_cu_62eaa19d_317644cuda3std3__45__cpo3endE,@object
	.size		_ZN40_INTERNAL_fb10f63b_4_k_cu_62eaa19d_317644cuda3std3__45__cpo3endE,(_ZN40_INTERNAL_fb10f63b_4_k_cu_62eaa19d_317644cuda3std3__419piecewise_constructE - _ZN40_INTERNAL_fb10f63b_4_k_cu_62eaa19d_317644cuda3std3__45__cpo3endE)
_ZN40_INTERNAL_fb10f63b_4_k_cu_62eaa19d_317644cuda3std3__45__cpo3endE:
	.zero		1
	.type		_ZN40_INTERNAL_fb10f63b_4_k_cu_62eaa19d_317644cuda3std3__419piecewise_constructE,@object
	.size		_ZN40_INTERNAL_fb10f63b_4_k_cu_62eaa19d_317644cuda3std3__419piecewise_constructE,(_ZN40_INTERNAL_fb10f63b_4_k_cu_62eaa19d_317644cuda3std3__45__cpo4cendE - _ZN40_INTERNAL_fb10f63b_4_k_cu_62eaa19d_317644cuda3std3__419piecewise_constructE)
_ZN40_INTERNAL_fb10f63b_4_k_cu_62eaa19d_317644cuda3std3__419piecewise_constructE:
	.zero		1
	.type		_ZN40_INTERNAL_fb10f63b_4_k_cu_62eaa19d_317644cuda3std3__45__cpo4cendE,@object
	.size		_ZN40_INTERNAL_fb10f63b_4_k_cu_62eaa19d_317644cuda3std3__45__cpo4cendE,(_ZN40_INTERNAL_fb10f63b_4_k_cu_62eaa19d_317644cuda3std6ranges3__45__cpo4swapE - _ZN40_INTERNAL_fb10f63b_4_k_cu_62eaa19d_317644cuda3std3__45__cpo4cendE)
_ZN40_INTERNAL_fb10f63b_4_k_cu_62eaa19d_317644cuda3std3__45__cpo4cendE:
	.zero		1
	.type		_ZN40_INTERNAL_fb10f63b_4_k_cu_62eaa19d_317644cuda3std6ranges3__45__cpo4swapE,@object
	.size		_ZN40_INTERNAL_fb10f63b_4_k_cu_62eaa19d_317644cuda3std6ranges3__45__cpo4swapE,(.L_10 - _ZN40_INTERNAL_fb10f63b_4_k_cu_62eaa19d_317644cuda3std6ranges3__45__cpo4swapE)
_ZN40_INTERNAL_fb10f63b_4_k_cu_62eaa19d_317644cuda3std6ranges3__45__cpo4swapE:
	.zero		1
.L_10:


//--------------------- .nv.constant0._ZN7cutlass13device_kernelINS_4gemm6kernel13GemmUniversalIN4cute5tupleIJiiiiEEENS1_10collective13CollectiveMmaINS1_35MainloopSm100TmaUmmaWarpSpecializedILi12ELi2ELi4ENS5_IJNS4_1CILi1EEESB_SB_EEEEENS5_IJNSA_ILi128EEESE_NSA_ILi32EEEEEENS_10bfloat16_tENS5_IJlSB_lEEESH_SI_NS4_8TiledMMAINS4_8MMA_AtomIJNS4_20SM100_MMA_F16BF16_SSISH_SH_fLi128ELi128ELNS4_4UMMA5MajorE0ELSN_0ELNSM_7ScaleInE0ELSO_0EEEEEENS4_6LayoutISC_NS5_IJNSA_ILi0EEESS_SS_EEEEENS5_IJNS4_10UnderscoreESV_SV_EEEEENS4_13SM90_TMA_LOADENS4_14ComposedLayoutINS4_7SwizzleILi2ELi4ELi3EEENS4_18smem_ptr_flag_bitsILi16EEENSR_INS5_IJNSA_ILi8EEESF_EEENS5_IJSF_SB_EEEEEEEvNS4_8identityESY_S18_vS19_EENS_8epilogue10collective18CollectiveEpilogueINS1B_23Sm100TmaWarpSpecializedILi4ELi2ELi32ELb1ELb0EEEJSG_NS5_IJNSR_ISE_SB_EENSR_ISF_SB_EEEEESH_SI_SH_SI_NS1B_6fusion15FusionCallbacksIS1F_NS1J_17LinearCombinationISH_fSH_fLNS_15FloatRoundStyleE2EEESG_S1I_JEEENS4_5SM1004TMEM4LOAD26SM100_TMEM_LOAD_32dp32b32xESY_S18_NS4_39AutoVectorizingCopyWithAssumedAlignmentILi128EEENS4_14SM90_TMA_STOREES18_S1U_S1U_EEEvvEEEEvNT_6ParamsE --------------------------
	.section	.nv.constant0._ZN7cutlass13device_kernelINS_4gemm6kernel13GemmUniversalIN4cute5tupleIJiiiiEEENS1_10collective13CollectiveMmaINS1_35MainloopSm100TmaUmmaWarpSpecializedILi12ELi2ELi4ENS5_IJNS4_1CILi1EEESB_SB_EEEEENS5_IJNSA_ILi128EEESE_NSA_ILi32EEEEEENS_10bfloat16_tENS5_IJlSB_lEEESH_SI_NS4_8TiledMMAINS4_8MMA_AtomIJNS4_20SM100_MMA_F16BF16_SSISH_SH_fLi128ELi128ELNS4_4UMMA5MajorE0ELSN_0ELNSM_7ScaleInE0ELSO_0EEEEEENS4_6LayoutISC_NS5_IJNSA_ILi0EEESS_SS_EEEEENS5_IJNS4_10UnderscoreESV_SV_EEEEENS4_13SM90_TMA_LOADENS4_14ComposedLayoutINS4_7SwizzleILi2ELi4ELi3EEENS4_18smem_ptr_flag_bitsILi16EEENSR_INS5_IJNSA_ILi8EEESF_EEENS5_IJSF_SB_EEEEEEEvNS4_8identityESY_S18_vS19_EENS_8epilogue10collective18CollectiveEpilogueINS1B_23Sm100TmaWarpSpecializedILi4ELi2ELi32ELb1ELb0EEEJSG_NS5_IJNSR_ISE_SB_EENSR_ISF_SB_EEEEESH_SI_SH_SI_NS1B_6fusion15FusionCallbacksIS1F_NS1J_17LinearCombinationISH_fSH_fLNS_15FloatRoundStyleE2EEESG_S1I_JEEENS4_5SM1004TMEM4LOAD26SM100_TMEM_LOAD_32dp32b32xESY_S18_NS4_39AutoVectorizingCopyWithAssumedAlignmentILi128EEENS4_14SM90_TMA_STOREES18_S1U_S1U_EEEvvEEEEvNT_6ParamsE,"a",@progbits
	.sectionflags	@""
	.align	4
.nv.constant0._ZN7cutlass13device_kernelINS_4gemm6kernel13GemmUniversalIN4cute5tupleIJiiiiEEENS1_10collective13CollectiveMmaINS1_35MainloopSm100TmaUmmaWarpSpecializedILi12ELi2ELi4ENS5_IJNS4_1CILi1EEESB_SB_EEEEENS5_IJNSA_ILi128EEESE_NSA_ILi32EEEEEENS_10bfloat16_tENS5_IJlSB_lEEESH_SI_NS4_8TiledMMAINS4_8MMA_AtomIJNS4_20SM100_MMA_F16BF16_SSISH_SH_fLi128ELi128ELNS4_4UMMA5MajorE0ELSN_0ELNSM_7ScaleInE0ELSO_0EEEEEENS4_6LayoutISC_NS5_IJNSA_ILi0EEESS_SS_EEEEENS5_IJNS4_10UnderscoreESV_SV_EEEEENS4_13SM90_TMA_LOADENS4_14ComposedLayoutINS4_7SwizzleILi2ELi4ELi3EEENS4_18smem_ptr_flag_bitsILi16EEENSR_INS5_IJNSA_ILi8EEESF_EEENS5_IJSF_SB_EEEEEEEvNS4_8identityESY_S18_vS19_EENS_8epilogue10collective18CollectiveEpilogueINS1B_23Sm100TmaWarpSpecializedILi4ELi2ELi32ELb1ELb0EEEJSG_NS5_IJNSR_ISE_SB_EENSR_ISF_SB_EEEEESH_SI_SH_SI_NS1B_6fusion15FusionCallbacksIS1F_NS1J_17LinearCombinationISH_fSH_fLNS_15FloatRoundStyleE2EEESG_S1I_JEEENS4_5SM1004TMEM4LOAD26SM100_TMEM_LOAD_32dp32b32xESY_S18_NS4_39AutoVectorizingCopyWithAssumedAlignmentILi128EEENS4_14SM90_TMA_STOREES18_S1U_S1U_EEEvvEEEEvNT_6ParamsE:
	.zero		2944


//--------------------- SYMBOLS --------------------------

	.type		.nv.reservedSmem.offset0,@object
	.size		.nv.reservedSmem.offset0,0x4
	.type		.nv.reservedSmem.cap,@object
	.size		.nv.reservedSmem.cap,0x4
	.type		__assertfail,@function
